	.headerflags	@"EF_CUDA_TEXMODE_UNIFIED EF_CUDA_64BIT_ADDRESS EF_CUDA_ACCELERATORS EF_CUDA_SM90 EF_CUDA_VIRTUAL_SM(EF_CUDA_SM90)"
	.elftype	@"ET_EXEC"


//--------------------- .nv.info                  --------------------------
	.section	.nv.info,"",@"SHT_CUDA_INFO"
	.align	4


	//----- nvinfo : EIATTR_REGCOUNT
	.align		4
        /*0000*/ 	.byte	0x04, 0x2f
        /*0002*/ 	.short	(.L_2 - .L_1)
	.align		4
.L_1:
        /*0004*/ 	.word	index@(triton_per_fused_add_clamp_log_mean_mul_neg_pow_rsub_sigmoid_0)
        /*0008*/ 	.word	0x00000035


	//----- nvinfo : EIATTR_MIN_STACK_SIZE
	.align		4
.L_2:
        /*000c*/ 	.byte	0x04, 0x12
        /*000e*/ 	.short	(.L_4 - .L_3)
	.align		4
.L_3:
        /*0010*/ 	.word	index@(triton_per_fused_add_clamp_log_mean_mul_neg_pow_rsub_sigmoid_0)
        /*0014*/ 	.word	0x00000000


	//----- nvinfo : EIATTR_FRAME_SIZE
	.align		4
.L_4:
        /*0018*/ 	.byte	0x04, 0x11
        /*001a*/ 	.short	(.L_6 - .L_5)
	.align		4
.L_5:
        /*001c*/ 	.word	index@(triton_per_fused_add_clamp_log_mean_mul_neg_pow_rsub_sigmoid_0)
        /*0020*/ 	.word	0x00000000


	//----- nvinfo : EIATTR_MIN_STACK_SIZE
	.align		4
.L_6:
        /*0024*/ 	.byte	0x04, 0x12
        /*0026*/ 	.short	(.L_8 - .L_7)
	.align		4
.L_7:
        /*0028*/ 	.word	index@(triton_per_fused_add_clamp_log_mean_mul_neg_pow_rsub_sigmoid_0)
        /*002c*/ 	.word	0x00000000
.L_8:


//--------------------- .nv.info.triton_per_fused_add_clamp_log_mean_mul_neg_pow_rsub_sigmoid_0 --------------------------
	.section	.nv.info.triton_per_fused_add_clamp_log_mean_mul_neg_pow_rsub_sigmoid_0,"",@"SHT_CUDA_INFO"
	.sectionflags	@""
	.align	4


	//----- nvinfo : EIATTR_CUDA_API_VERSION
	.align		4
        /*0000*/ 	.byte	0x04, 0x37
        /*0002*/ 	.short	(.L_10 - .L_9)
.L_9:
        /*0004*/ 	.word	0x0000007c


	//----- nvinfo : EIATTR_KPARAM_INFO
	.align		4
.L_10:
        /*0008*/ 	.byte	0x04, 0x17
        /*000a*/ 	.short	(.L_12 - .L_11)
.L_11:
        /*000c*/ 	.word	0x00000000
        /*0010*/ 	.short	0x0003
        /*0012*/ 	.short	0x0018
        /*0014*/ 	.byte	0x00, 0xf0, 0x11, 0x00


	//----- nvinfo : EIATTR_KPARAM_INFO
	.align		4
.L_12:
        /*0018*/ 	.byte	0x04, 0x17
        /*001a*/ 	.short	(.L_14 - .L_13)
.L_13:
        /*001c*/ 	.word	0x00000000
        /*0020*/ 	.short	0x0002
        /*0022*/ 	.short	0x0010
        /*0024*/ 	.byte	0x00, 0xf4, 0x21, 0x00


	//----- nvinfo : EIATTR_KPARAM_INFO
	.align		4
.L_14:
        /*0028*/ 	.byte	0x04, 0x17
        /*002a*/ 	.short	(.L_16 - .L_15)
.L_15:
        /*002c*/ 	.word	0x00000000
        /*0030*/ 	.short	0x0001
        /*0032*/ 	.short	0x0008
        /*0034*/ 	.byte	0x00, 0xf4, 0x21, 0x00


	//----- nvinfo : EIATTR_KPARAM_INFO
	.align		4
.L_16:
        /*0038*/ 	.byte	0x04, 0x17
        /*003a*/ 	.short	(.L_18 - .L_17)
.L_17:
        /*003c*/ 	.word	0x00000000
        /*0040*/ 	.short	0x0000
        /*0042*/ 	.short	0x0000
        /*0044*/ 	.byte	0x00, 0xf4, 0x21, 0x00


	//----- nvinfo : EIATTR_SPARSE_MMA_MASK
	.align		4
.L_18:
        /*0048*/ 	.byte	0x03, 0x50
        /*004a*/ 	.short	0x0000


	//----- nvinfo : EIATTR_MAXREG_COUNT
	.align		4
        /*004c*/ 	.byte	0x03, 0x1b
        /*004e*/ 	.short	0x00ff


	//----- nvinfo : EIATTR_COOP_GROUP_MASK_REGIDS
	.align		4
        /*0050*/ 	.byte	0x04, 0x29
        /*0052*/ 	.short	(.L_20 - .L_19)


	//   ....[0]....
.L_19:
        /*0054*/ 	.word	0xffffffff


	//   ....[1]....
        /*0058*/ 	.word	0xffffffff


	//   ....[2]....
        /*005c*/ 	.word	0xffffffff


	//   ....[3]....
        /*0060*/ 	.word	0xffffffff


	//   ....[4]....
        /*0064*/ 	.word	0xffffffff


	//   ....[5]....
        /*0068*/ 	.word	0xffffffff


	//----- nvinfo : EIATTR_COOP_GROUP_INSTR_OFFSETS
	.align		4
.L_20:
        /*006c*/ 	.byte	0x04, 0x28
        /*006e*/ 	.short	(.L_22 - .L_21)


	//   ....[0]....
.L_21:
        /*0070*/ 	.word	0x00003320


	//   ....[1]....
        /*0074*/ 	.word	0x00003340


	//   ....[2]....
        /*0078*/ 	.word	0x00003370


	//   ....[3]....
        /*007c*/ 	.word	0x000033a0


	//   ....[4]....
        /*0080*/ 	.word	0x000033d0


	//   ....[5]....
        /*0084*/ 	.word	0x00003440


	//----- nvinfo : EIATTR_EXIT_INSTR_OFFSETS
	.align		4
.L_22:
        /*0088*/ 	.byte	0x04, 0x1c
        /*008a*/ 	.short	(.L_24 - .L_23)


	//   ....[0]....
.L_23:
        /*008c*/ 	.word	0x000034b0


	//   ....[1]....
        /*0090*/ 	.word	0x00003500


	//----- nvinfo : EIATTR_REQNTID
	.align		4
.L_24:
        /*0094*/ 	.byte	0x04, 0x10
        /*0096*/ 	.short	(.L_26 - .L_25)
.L_25:
        /*0098*/ 	.word	0x00000040
        /*009c*/ 	.word	0x00000001
        /*00a0*/ 	.word	0x00000001


	//----- nvinfo : EIATTR_CRS_STACK_SIZE
	.align		4
.L_26:
        /*00a4*/ 	.byte	0x04, 0x1e
        /*00a6*/ 	.short	(.L_28 - .L_27)
.L_27:
        /*00a8*/ 	.word	0x00000000


	//----- nvinfo : EIATTR_CBANK_PARAM_SIZE
	.align		4
.L_28:
        /*00ac*/ 	.byte	0x03, 0x19
        /*00ae*/ 	.short	0x001c


	//----- nvinfo : EIATTR_PARAM_CBANK
	.align		4
        /*00b0*/ 	.byte	0x04, 0x0a
        /*00b2*/ 	.short	(.L_30 - .L_29)
	.align		4
.L_29:
        /*00b4*/ 	.word	index@(.nv.constant0.triton_per_fused_add_clamp_log_mean_mul_neg_pow_rsub_sigmoid_0)
        /*00b8*/ 	.short	0x0210
        /*00ba*/ 	.short	0x001c


	//----- nvinfo : EIATTR_SW_WAR
	.align		4
.L_30:
        /*00bc*/ 	.byte	0x04, 0x36
        /*00be*/ 	.short	(.L_32 - .L_31)
.L_31:
        /*00c0*/ 	.word	0x00000008
.L_32:


//--------------------- .nv.callgraph             --------------------------
	.section	.nv.callgraph,"",@"SHT_CUDA_CALLGRAPH"
	.align	4
	.sectionentsize	8
	.align		4
        /*0000*/ 	.word	0x00000000
	.align		4
        /*0004*/ 	.word	0xffffffff
	.align		4
        /*0008*/ 	.word	0x00000000
	.align		4
        /*000c*/ 	.word	0xfffffffe
	.align		4
        /*0010*/ 	.word	0x00000000
	.align		4
        /*0014*/ 	.word	0xfffffffd
	.align		4
        /*0018*/ 	.word	0x00000000
	.align		4
        /*001c*/ 	.word	0xfffffffc


//--------------------- .nv.constant4             --------------------------
	.section	.nv.constant4,"a",@progbits
	.align	8
	.align		8
.nv.constant4:
        /*0000*/ 	.dword	_$_str


//--------------------- .text.triton_per_fused_add_clamp_log_mean_mul_neg_pow_rsub_sigmoid_0 --------------------------
	.section	.text.triton_per_fused_add_clamp_log_mean_mul_neg_pow_rsub_sigmoid_0,"ax",@progbits
	.sectionflags	@"SHF_BARRIERS=1"
	.align	128
        .global         triton_per_fused_add_clamp_log_mean_mul_neg_pow_rsub_sigmoid_0
        .type           triton_per_fused_add_clamp_log_mean_mul_neg_pow_rsub_sigmoid_0,@function
        .size           triton_per_fused_add_clamp_log_mean_mul_neg_pow_rsub_sigmoid_0,(.L_x_9 - triton_per_fused_add_clamp_log_mean_mul_neg_pow_rsub_sigmoid_0)
        .other          triton_per_fused_add_clamp_log_mean_mul_neg_pow_rsub_sigmoid_0,@"STO_CUDA_ENTRY STV_DEFAULT"
triton_per_fused_add_clamp_log_mean_mul_neg_pow_rsub_sigmoid_0:
.text.triton_per_fused_add_clamp_log_mean_mul_neg_pow_rsub_sigmoid_0:
[----:B------:R-:W0:Y:S02]  /*0000*/  LDC R1, c[0x0][0x28] ;  /* 0x00000a00ff017b82 */ /* 0x000e240000000800 */
[----:B------:R-:W1:Y:S01]  /*0010*/  S2R R38, SR_TID.X ;  /* 0x0000000000267919 */ /* 0x000e620000002100 */
[----:B------:R-:W2:Y:S01]  /*0020*/  LDC.64 R8, c[0x0][0x220] ;  /* 0x00008800ff087b82 */ /* 0x000ea20000000a00 */
[----:B------:R-:W-:-:S07]  /*0030*/  ULDC.64 UR6, c[0x0][0x208] ;  /* 0x0000820000067ab9 */ /* 0x000fce0000000a00 */
[----:B------:R-:W3:Y:S01]  /*0040*/  LDC.64 R4, c[0x0][0x218] ;  /* 0x00008600ff047b82 */ /* 0x000ee20000000a00 */
[----:B-1----:R-:W-:-:S04]  /*0050*/  SHF.L.U32 R0, R38, 0x2, RZ ;  /* 0x0000000226007819 */ /* 0x002fc800000006ff */
[----:B------:R-:W-:-:S05]  /*0060*/  LOP3.LUT R3, R0, 0xfc, RZ, 0xc0, !PT ;  /* 0x000000fc00037812 */ /* 0x000fca00078ec0ff */
[----:B--2---:R-:W-:-:S06]  /*0070*/  IMAD.WIDE.U32 R8, R3, 0x4, R8 ;  /* 0x0000000403087825 */ /* 0x004fcc00078e0008 */
[----:B------:R-:W2:Y:S01]  /*0080*/  LDG.E.128 R8, desc[UR6][R8.64] ;  /* 0x0000000608087981 */ /* 0x000ea2000c1e1d00 */
[----:B---3--:R-:W-:-:S06]  /*0090*/  IMAD.WIDE.U32 R4, R3, 0x4, R4 ;  /* 0x0000000403047825 */ /* 0x008fcc00078e0004 */
[----:B------:R-:W3:Y:S01]  /*00a0*/  LDG.E.128 R4, desc[UR6][R4.64] ;  /* 0x0000000604047981 */ /* 0x000ee2000c1e1d00 */
[----:B------:R-:W-:Y:S01]  /*00b0*/  HFMA2.MMA R17, -RZ, RZ, 1.625, 0 ;  /* 0x3e800000ff117435 */ /* 0x000fe200000001ff */
[----:B------:R-:W-:Y:S01]  /*00c0*/  MOV R18, 0x3b18f0fe ;  /* 0x3b18f0fe00127802 */ /* 0x000fe20000000f00 */
[----:B------:R-:W-:Y:S01]  /*00d0*/  HFMA2.MMA R32, -RZ, RZ, 1.5048828125, 33.21875 ;  /* 0x3e055027ff207435 */ /* 0x000fe200000001ff */
[----:B------:R-:W-:Y:S01]  /*00e0*/  BSSY B0, `(.L_x_0) ;  /* 0x0000192000007945 */ /* 0x000fe20003800000 */
[----:B--2---:R-:W-:Y:S01]  /*00f0*/  FADD R0, RZ, -R8 ;  /* 0x80000008ff007221 */ /* 0x004fe20000000000 */
[----:B------:R-:W-:Y:S01]  /*0100*/  FADD R10, RZ, -R10 ;  /* 0x8000000aff0a7221 */ /* 0x000fe20000000000 */
[----:B------:R-:W-:Y:S02]  /*0110*/  FADD R11, RZ, -R11 ;  /* 0x8000000bff0b7221 */ /* 0x000fe40000000000 */
[----:B------:R-:W-:Y:S01]  /*0120*/  FMUL R2, R0, 1.4426950216293334961 ;  /* 0x3fb8aa3b00027820 */ /* 0x000fe20000400000 */
[----:B------:R-:W-:Y:S01]  /*0130*/  FADD R0, RZ, -R9 ;  /* 0x80000009ff007221 */ /* 0x000fe20000000000 */
[----:B------:R-:W-:Y:S01]  /*0140*/  FMUL R10, R10, 1.4426950216293334961 ;  /* 0x3fb8aa3b0a0a7820 */ /* 0x000fe20000400000 */
[----:B------:R-:W-:Y:S01]  /*0150*/  FMUL R11, R11, 1.4426950216293334961 ;  /* 0x3fb8aa3b0b0b7820 */ /* 0x000fe20000400000 */
[----:B---3--:R-:W-:Y:S01]  /*0160*/  FADD R15, -R4, 1 ;  /* 0x3f800000040f7421 */ /* 0x008fe20000000100 */
[----:B------:R-:W-:Y:S01]  /*0170*/  FSETP.GEU.AND P0, PT, R2, -126, PT ;  /* 0xc2fc00000200780b */ /* 0x000fe20003f0e000 */
[----:B------:R-:W-:Y:S01]  /*0180*/  FMUL R0, R0, 1.4426950216293334961 ;  /* 0x3fb8aa3b00007820 */ /* 0x000fe20000400000 */
[----:B------:R-:W-:-:S02]  /*0190*/  FSETP.GEU.AND P2, PT, R10, -126, PT ;  /* 0xc2fc00000a00780b */ /* 0x000fc40003f4e000 */
[----:B------:R-:W-:Y:S02]  /*01a0*/  FSETP.GEU.AND P3, PT, R11, -126, PT ;  /* 0xc2fc00000b00780b */ /* 0x000fe40003f6e000 */
[----:B------:R-:W-:-:S07]  /*01b0*/  FSETP.GEU.AND P1, PT, R0, -126, PT ;  /* 0xc2fc00000000780b */ /* 0x000fce0003f2e000 */
[----:B------:R-:W-:Y:S02]  /*01c0*/  @!P0 FMUL R2, R2, 0.5 ;  /* 0x3f00000002028820 */ /* 0x000fe40000400000 */
[----:B------:R-:W-:Y:S02]  /*01d0*/  @!P2 FMUL R10, R10, 0.5 ;  /* 0x3f0000000a0aa820 */ /* 0x000fe40000400000 */
[----:B------:R-:W1:Y:S01]  /*01e0*/  MUFU.EX2 R3, R2 ;  /* 0x0000000200037308 */ /* 0x000e620000000800 */
[----:B------:R-:W-:Y:S01]  /*01f0*/  @!P3 FMUL R11, R11, 0.5 ;  /* 0x3f0000000b0bb820 */ /* 0x000fe20000400000 */
[----:B------:R-:W-:-:S06]  /*0200*/  @!P1 FMUL R0, R0, 0.5 ;  /* 0x3f00000000009820 */ /* 0x000fcc0000400000 */
[----:B------:R-:W2:Y:S01]  /*0210*/  MUFU.EX2 R2, R0 ;  /* 0x0000000000027308 */ /* 0x000ea20000000800 */
[----:B-1----:R-:W-:-:S07]  /*0220*/  @!P0 FMUL R3, R3, R3 ;  /* 0x0000000303038220 */ /* 0x002fce0000400000 */
[----:B------:R-:W1:Y:S01]  /*0230*/  MUFU.EX2 R8, R11 ;  /* 0x0000000b00087308 */ /* 0x000e620000000800 */
[----:B------:R-:W-:Y:S01]  /*0240*/  FADD R9, R3, 1 ;  /* 0x3f80000003097421 */ /* 0x000fe20000000000 */
[----:B--2---:R-:W-:-:S04]  /*0250*/  @!P1 FMUL R2, R2, R2 ;  /* 0x0000000202029220 */ /* 0x004fc80000400000 */
[----:B------:R-:W-:Y:S02]  /*0260*/  FSETP.GT.AND P0, PT, R9, 8.50705917302346158658e+37, PT ;  /* 0x7e8000000900780b */ /* 0x000fe40003f04000 */
[----:B------:R-:W2:Y:S01]  /*0270*/  MUFU.EX2 R3, R10 ;  /* 0x0000000a00037308 */ /* 0x000ea20000000800 */
[----:B------:R-:W-:Y:S01]  /*0280*/  FADD R2, R2, 1 ;  /* 0x3f80000002027421 */ /* 0x000fe20000000000 */
[----:B------:R-:W-:Y:S01]  /*0290*/  FSEL R12, R17, 1, P0 ;  /* 0x3f800000110c7808 */ /* 0x000fe20000000000 */
[----:B-1----:R-:W-:-:S04]  /*02a0*/  @!P3 FMUL R8, R8, R8 ;  /* 0x000000080808b220 */ /* 0x002fc80000400000 */
[----:B------:R-:W-:-:S04]  /*02b0*/  FADD R8, R8, 1 ;  /* 0x3f80000008087421 */ /* 0x000fc80000000000 */
[----:B------:R-:W-:Y:S01]  /*02c0*/  @P0 FMUL R9, R9, 0.25 ;  /* 0x3e80000009090820 */ /* 0x000fe20000400000 */
[----:B------:R-:W-:Y:S01]  /*02d0*/  FSETP.GT.AND P0, PT, R2, 8.50705917302346158658e+37, PT ;  /* 0x7e8000000200780b */ /* 0x000fe20003f04000 */
[----:B--2---:R-:W-:Y:S01]  /*02e0*/  @!P2 FMUL R3, R3, R3 ;  /* 0x000000030303a220 */ /* 0x004fe20000400000 */
[----:B------:R-:W-:-:S03]  /*02f0*/  FSETP.GT.AND P2, PT, R8, 8.50705917302346158658e+37, PT ;  /* 0x7e8000000800780b */ /* 0x000fc60003f44000 */
[----:B------:R-:W1:Y:S01]  /*0300*/  MUFU.RCP R9, R9 ;  /* 0x0000000900097308 */ /* 0x000e620000001000 */
[----:B------:R-:W-:-:S05]  /*0310*/  FADD R3, R3, 1 ;  /* 0x3f80000003037421 */ /* 0x000fca0000000000 */
[----:B------:R-:W-:Y:S02]  /*0320*/  FSETP.GT.AND P1, PT, R3, 8.50705917302346158658e+37, PT ;  /* 0x7e8000000300780b */ /* 0x000fe40003f24000 */
[----:B------:R-:W-:Y:S02]  /*0330*/  @P0 FMUL R2, R2, 0.25 ;  /* 0x3e80000002020820 */ /* 0x000fe40000400000 */
[----:B------:R-:W-:Y:S02]  /*0340*/  @P2 FMUL R8, R8, 0.25 ;  /* 0x3e80000008082820 */ /* 0x000fe40000400000 */
[----:B------:R-:W2:Y:S01]  /*0350*/  MUFU.RCP R28, R2 ;  /* 0x00000002001c7308 */ /* 0x000ea20000001000 */
[----:B-1----:R-:W-:Y:S01]  /*0360*/  FMUL R13, R9, R12 ;  /* 0x0000000c090d7220 */ /* 0x002fe20000400000 */
[----:B------:R-:W-:-:S03]  /*0370*/  FSEL R9, R17, 1, P0 ;  /* 0x3f80000011097808 */ /* 0x000fc60000000000 */
[----:B------:R-:W-:Y:S02]  /*0380*/  FADD R0, -R13, 1 ;  /* 0x3f8000000d007421 */ /* 0x000fe40000000100 */
[----:B------:R-:W-:Y:S01]  /*0390*/  @P1 FMUL R3, R3, 0.25 ;  /* 0x3e80000003031820 */ /* 0x000fe20000400000 */
[----:B------:R-:W-:Y:S01]  /*03a0*/  MUFU.RCP R20, R8 ;  /* 0x0000000800147308 */ /* 0x000fe20000001000 */
[----:B------:R-:W-:Y:S01]  /*03b0*/  FADD R10, R0, 0.050000000745058059692 ;  /* 0x3d4ccccd000a7421 */ /* 0x000fe20000000000 */
[----:B------:R-:W-:Y:S01]  /*03c0*/  FSEL R0, R17, 1, P1 ;  /* 0x3f80000011007808 */ /* 0x000fe20000800000 */
[----:B--2---:R-:W-:-:S03]  /*03d0*/  FMUL R28, R28, R9 ;  /* 0x000000091c1c7220 */ /* 0x004fc60000400000 */
[C---:B------:R-:W-:Y:S02]  /*03e0*/  FSETP.GEU.AND P4, PT, R10.reuse, 1, PT ;  /* 0x3f8000000a00780b */ /* 0x040fe40003f8e000 */
[----:B------:R1:W2:Y:S01]  /*03f0*/  MUFU.RCP R25, R3 ;  /* 0x0000000300197308 */ /* 0x0002a20000001000 */
[----:B------:R-:W-:Y:S02]  /*0400*/  FSETP.NAN.AND P3, PT, R10, R10, PT ;  /* 0x0000000a0a00720b */ /* 0x000fe40003f68000 */
[----:B------:R-:W-:Y:S02]  /*0410*/  FSETP.NAN.AND P1, PT, R28, R28, PT ;  /* 0x0000001c1c00720b */ /* 0x000fe40003f28000 */
[----:B-1----:R-:W-:-:S06]  /*0420*/  FSEL R3, R17, 1, P2 ;  /* 0x3f80000011037808 */ /* 0x002fcc0001000000 */
[----:B------:R-:W-:Y:S02]  /*0430*/  @P4 FSEL R10, R10, 1, P3 ;  /* 0x3f8000000a0a4808 */ /* 0x000fe40001800000 */
[----:B------:R-:W-:Y:S01]  /*0440*/  FSETP.NAN.AND P4, PT, R13, R13, PT ;  /* 0x0000000d0d00720b */ /* 0x000fe20003f88000 */
[----:B--2---:R-:W-:Y:S01]  /*0450*/  FMUL R25, R25, R0 ;  /* 0x0000000019197220 */ /* 0x004fe20000400000 */
[C---:B------:R-:W-:Y:S01]  /*0460*/  FSETP.GT.AND P3, PT, R13.reuse, 9.9999999392252902908e-09, PT ;  /* 0x322bcc770d00780b */ /* 0x040fe20003f64000 */
[----:B------:R-:W-:Y:S01]  /*0470*/  FMUL R29, R10, R15 ;  /* 0x0000000f0a1d7220 */ /* 0x000fe20000400000 */
[----:B------:R-:W-:Y:S01]  /*0480*/  FSEL R14, R13, 9.9999999392252902908e-09, P4 ;  /* 0x322bcc770d0e7808 */ /* 0x000fe20002000000 */
[----:B------:R-:W-:Y:S01]  /*0490*/  FMUL R20, R20, R3 ;  /* 0x0000000314147220 */ /* 0x000fe20000400000 */
[----:B------:R-:W-:Y:S01]  /*04a0*/  FSETP.NAN.AND P4, PT, R25, R25, PT ;  /* 0x000000191900720b */ /* 0x000fe20003f88000 */
[----:B------:R-:W-:Y:S01]  /*04b0*/  FFMA R29, R4, R13, R29 ;  /* 0x0000000d041d7223 */ /* 0x000fe2000000001d */
[----:B------:R-:W-:-:S02]  /*04c0*/  FSEL R14, R13, R14, P3 ;  /* 0x0000000e0d0e7208 */ /* 0x000fc40001800000 */
[----:B------:R-:W-:Y:S01]  /*04d0*/  FSEL R13, R28, 9.9999999392252902908e-09, P1 ;  /* 0x322bcc771c0d7808 */ /* 0x000fe20000800000 */
[----:B------:R-:W-:Y:S01]  /*04e0*/  FADD R16, -R29, 1 ;  /* 0x3f8000001d107421 */ /* 0x000fe20000000100 */
[----:B------:R-:W-:Y:S02]  /*04f0*/  FSETP.GEU.AND P0, PT, R14, 1.175494350822287508e-38, PT ;  /* 0x008000000e00780b */ /* 0x000fe40003f0e000 */
[----:B------:R-:W-:Y:S01]  /*0500*/  FSETP.GT.AND P3, PT, R28, 9.9999999392252902908e-09, PT ;  /* 0x322bcc771c00780b */ /* 0x000fe20003f64000 */
[----:B------:R-:W-:Y:S01]  /*0510*/  FADD.FTZ R26, |R16|, -RZ ;  /* 0x800000ff101a7221 */ /* 0x000fe20000010200 */
[C---:B------:R-:W-:Y:S02]  /*0520*/  FSETP.GT.AND P2, PT, R25.reuse, 9.9999999392252902908e-09, PT ;  /* 0x322bcc771900780b */ /* 0x040fe40003f44000 */
[----:B------:R-:W-:Y:S02]  /*0530*/  FSEL R12, R25, 9.9999999392252902908e-09, P4 ;  /* 0x322bcc77190c7808 */ /* 0x000fe40002000000 */
[----:B------:R-:W-:-:S02]  /*0540*/  LOP3.LUT R0, R26, 0x7fffff, RZ, 0xc0, !PT ;  /* 0x007fffff1a007812 */ /* 0x000fc400078ec0ff */
[----:B------:R-:W-:Y:S02]  /*0550*/  FSEL R13, R28, R13, P3 ;  /* 0x0000000d1c0d7208 */ /* 0x000fe40001800000 */
[----:B------:R-:W-:Y:S01]  /*0560*/  LOP3.LUT R19, R0, 0x3f800000, RZ, 0xfc, !PT ;  /* 0x3f80000000137812 */ /* 0x000fe200078efcff */
[----:B------:R-:W-:Y:S01]  /*0570*/  @!P0 FMUL R14, R14, 8388608 ;  /* 0x4b0000000e0e8820 */ /* 0x000fe20000400000 */
[----:B------:R-:W-:Y:S02]  /*0580*/  FSEL R12, R25, R12, P2 ;  /* 0x0000000c190c7208 */ /* 0x000fe40001000000 */
[----:B------:R-:W-:Y:S02]  /*0590*/  FSETP.GT.AND P1, PT, R19, 1.4142135381698608398, PT ;  /* 0x3fb504f31300780b */ /* 0x000fe40003f24000 */
[----:B------:R-:W-:Y:S02]  /*05a0*/  IADD3 R0, R14, -0x3f2aaaab, RZ ;  /* 0xc0d555550e007810 */ /* 0x000fe40007ffe0ff */
[----:B------:R-:W-:-:S02]  /*05b0*/  FSETP.GEU.AND P4, PT, R13, 1.175494350822287508e-38, PT ;  /* 0x008000000d00780b */ /* 0x000fc40003f8e000 */
[----:B------:R-:W-:Y:S02]  /*05c0*/  LOP3.LUT R3, R0, 0xff800000, RZ, 0xc0, !PT ;  /* 0xff80000000037812 */ /* 0x000fe400078ec0ff */
[----:B------:R-:W-:Y:S02]  /*05d0*/  FSETP.NAN.AND P5, PT, R20, R20, PT ;  /* 0x000000141400720b */ /* 0x000fe40003fa8000 */
[----:B------:R-:W-:Y:S02]  /*05e0*/  FSETP.GEU.AND P2, PT, R12, 1.175494350822287508e-38, PT ;  /* 0x008000000c00780b */ /* 0x000fe40003f4e000 */
[----:B------:R-:W-:Y:S01]  /*05f0*/  FSEL R8, RZ, -23, P0 ;  /* 0xc1b80000ff087808 */ /* 0x000fe20000000000 */
[----:B------:R-:W-:Y:S01]  /*0600*/  @P1 FMUL R19, R19, 0.5 ;  /* 0x3f00000013131820 */ /* 0x000fe20000400000 */
[----:B------:R-:W-:Y:S02]  /*0610*/  I2FP.F32.S32 R9, R3 ;  /* 0x0000000300097245 */ /* 0x000fe40000201400 */
[----:B------:R-:W-:Y:S01]  /*0620*/  FSEL R17, R20, 9.9999999392252902908e-09, P5 ;  /* 0x322bcc7714117808 */ /* 0x000fe20002800000 */
[C---:B------:R-:W-:Y:S01]  /*0630*/  FADD R0, R19.reuse, 1 ;  /* 0x3f80000013007421 */ /* 0x040fe20000000000 */
[----:B------:R-:W-:Y:S01]  /*0640*/  FADD R19, R19, -1 ;  /* 0xbf80000013137421 */ /* 0x000fe20000000000 */
[C---:B------:R-:W-:Y:S01]  /*0650*/  FSETP.NAN.AND P5, PT, R10.reuse, R10, PT ;  /* 0x0000000a0a00720b */ /* 0x040fe20003fa8000 */
[----:B------:R-:W-:Y:S01]  /*0660*/  FFMA.FTZ R8, R9, 1.1920928955078125e-07, R8 ;  /* 0x3400000009087823 */ /* 0x000fe20000010008 */
[----:B------:R-:W-:Y:S01]  /*0670*/  IADD3 R3, R14, -R3, RZ ;  /* 0x800000030e037210 */ /* 0x000fe20007ffe0ff */
[----:B------:R-:W-:Y:S01]  /*0680*/  FADD R9, R19, R19 ;  /* 0x0000001313097221 */ /* 0x000fe20000000000 */
[----:B------:R-:W1:Y:S01]  /*0690*/  MUFU.RCP R0, R0 ;  /* 0x0000000000007308 */ /* 0x000e620000001000 */
[C---:B------:R-:W-:Y:S01]  /*06a0*/  FSETP.GT.AND P0, PT, R10.reuse, 9.9999999392252902908e-09, PT ;  /* 0x322bcc770a00780b */ /* 0x040fe20003f04000 */
[----:B------:R-:W-:Y:S01]  /*06b0*/  @!P4 FMUL R13, R13, 8388608 ;  /* 0x4b0000000d0dc820 */ /* 0x000fe20000400000 */
[----:B------:R-:W-:Y:S01]  /*06c0*/  FSEL R11, R10, 9.9999999392252902908e-09, P5 ;  /* 0x322bcc770a0b7808 */ /* 0x000fe20002800000 */
[----:B------:R-:W-:Y:S01]  /*06d0*/  FADD R3, R3, -1 ;  /* 0xbf80000003037421 */ /* 0x000fe20000000000 */
[----:B------:R-:W-:Y:S01]  /*06e0*/  FSETP.GT.AND P3, PT, R20, 9.9999999392252902908e-09, PT ;  /* 0x322bcc771400780b */ /* 0x000fe20003f64000 */
[----:B------:R-:W-:Y:S01]  /*06f0*/  @!P2 FMUL R12, R12, 8388608 ;  /* 0x4b0000000c0ca820 */ /* 0x000fe20000400000 */
[----:B------:R-:W-:Y:S01]  /*0700*/  FSEL R11, R10, R11, P0 ;  /* 0x0000000b0a0b7208 */ /* 0x000fe20000000000 */
[----:B------:R-:W-:Y:S01]  /*0710*/  FFMA.FTZ R2, R3, -R32, 0.14084610342979431152 ;  /* 0x3e1039f603027423 */ /* 0x000fe20000010820 */
[----:B------:R-:W-:-:S02]  /*0720*/  FSEL R10, R20, R17, P3 ;  /* 0x00000011140a7208 */ /* 0x000fc40001800000 */
[----:B------:R-:W-:Y:S01]  /*0730*/  IADD3 R24, R13, -0x3f2aaaab, RZ ;  /* 0xc0d555550d187810 */ /* 0x000fe20007ffe0ff */
[C---:B------:R-:W-:Y:S01]  /*0740*/  FFMA.FTZ R2, R3.reuse, R2, -0.12148627638816833496 ;  /* 0xbdf8cdcc03027423 */ /* 0x040fe20000010002 */
[----:B------:R-:W-:Y:S01]  /*0750*/  FSETP.GEU.AND P0, PT, R10, 1.175494350822287508e-38, PT ;  /* 0x008000000a00780b */ /* 0x000fe20003f0e000 */
[-C--:B-1----:R-:W-:Y:S01]  /*0760*/  FMUL R22, R0, R9.reuse ;  /* 0x0000000900167220 */ /* 0x082fe20000400000 */
[----:B------:R-:W-:Y:S01]  /*0770*/  IADD3 R17, R12, -0x3f2aaaab, RZ ;  /* 0xc0d555550c117810 */ /* 0x000fe20007ffe0ff */
[C---:B------:R-:W-:Y:S01]  /*0780*/  FFMA.FTZ R2, R3.reuse, R2, 0.13980610668659210205 ;  /* 0x3e0f295503027423 */ /* 0x040fe20000010002 */
[----:B------:R-:W-:Y:S01]  /*0790*/  LOP3.LUT R24, R24, 0xff800000, RZ, 0xc0, !PT ;  /* 0xff80000018187812 */ /* 0x000fe200078ec0ff */
[----:B------:R-:W-:Y:S01]  /*07a0*/  FMUL R27, R22, R22 ;  /* 0x00000016161b7220 */ /* 0x000fe20000400000 */
[----:B------:R-:W-:Y:S01]  /*07b0*/  FSEL R21, RZ, -23, P4 ;  /* 0xc1b80000ff157808 */ /* 0x000fe20002000000 */
[----:B------:R-:W-:Y:S01]  /*07c0*/  FFMA.FTZ R30, R3, R2, -0.16684235632419586182 ;  /* 0xbe2ad8b9031e7423 */ /* 0x000fe20000010002 */
[----:B------:R-:W-:Y:S01]  /*07d0*/  LOP3.LUT R17, R17, 0xff800000, RZ, 0xc0, !PT ;  /* 0xff80000011117812 */ /* 0x000fe200078ec0ff */
[----:B------:R-:W-:Y:S01]  /*07e0*/  FFMA.FTZ R40, R27, R18, 0.01249298732727766037 ;  /* 0x3c4caf631b287423 */ /* 0x000fe20000010012 */
[----:B------:R-:W-:Y:S01]  /*07f0*/  I2FP.F32.S32 R34, R24 ;  /* 0x0000001800227245 */ /* 0x000fe20000201400 */
[----:B------:R-:W-:Y:S01]  /*0800*/  FFMA.FTZ R30, R3, R30, 0.20012299716472625732 ;  /* 0x3e4ced0b031e7423 */ /* 0x000fe2000001001e */
[----:B------:R-:W-:Y:S01]  /*0810*/  FSEL R23, RZ, -23, P2 ;  /* 0xc1b80000ff177808 */ /* 0x000fe20001000000 */
[C---:B------:R-:W-:Y:S01]  /*0820*/  FFMA.FTZ R40, R27.reuse, R40, 0.083333469927310943604 ;  /* 0x3daaaabd1b287423 */ /* 0x040fe20000010028 */
[----:B------:R-:W-:Y:S01]  /*0830*/  I2FP.F32.S32 R36, R17 ;  /* 0x0000001100247245 */ /* 0x000fe20000201400 */
[----:B------:R-:W-:Y:S01]  /*0840*/  FFMA.FTZ R2, R34, 1.1920928955078125e-07, R21 ;  /* 0x3400000022027823 */ /* 0x000fe20000010015 */
[----:B------:R-:W-:Y:S01]  /*0850*/  FFMA R34, -R0, R9, R19 ;  /* 0x0000000900227223 */ /* 0x000fe20000000113 */
[----:B------:R-:W-:Y:S01]  /*0860*/  FMUL.FTZ R27, R27, R40 ;  /* 0x000000281b1b7220 */ /* 0x000fe20000410000 */
[----:B------:R-:W-:Y:S01]  /*0870*/  @!P0 FMUL R10, R10, 8388608 ;  /* 0x4b0000000a0a8820 */ /* 0x000fe20000400000 */
[----:B------:R-:W-:Y:S01]  /*0880*/  FFMA.FTZ R23, R36, 1.1920928955078125e-07, R23 ;  /* 0x3400000024177823 */ /* 0x000fe20000010017 */
[----:B------:R-:W-:Y:S01]  /*0890*/  FADD R36, R34, R34 ;  /* 0x0000002222247221 */ /* 0x000fe20000000000 */
[----:B------:R-:W-:Y:S01]  /*08a0*/  FMUL.FTZ R33, R22, R27 ;  /* 0x0000001b16217220 */ /* 0x000fe20000410000 */
[----:B------:R-:W-:Y:S01]  /*08b0*/  FFMA.FTZ R30, R3, R30, -0.24999669194221496582 ;  /* 0xbe7fff22031e7423 */ /* 0x000fe2000001001e */
[----:B------:R-:W-:Y:S01]  /*08c0*/  IADD3 R21, R10, -0x3f2aaaab, RZ ;  /* 0xc0d555550a157810 */ /* 0x000fe20007ffe0ff */
[----:B------:R-:W-:Y:S01]  /*08d0*/  FFMA.FTZ R35, R19, -R22, R36 ;  /* 0x8000001613237223 */ /* 0x000fe20000010024 */
[C---:B------:R-:W-:Y:S01]  /*08e0*/  FFMA R27, R0.reuse, R9, R33 ;  /* 0x00000009001b7223 */ /* 0x040fe20000000021 */
[----:B------:R-:W-:Y:S01]  /*08f0*/  FFMA.FTZ R30, R3, R30, 0.33333182334899902344 ;  /* 0x3eaaaa78031e7423 */ /* 0x000fe2000001001e */
[----:B------:R-:W-:Y:S01]  /*0900*/  IADD3 R19, R13, -R24, RZ ;  /* 0x800000180d137210 */ /* 0x000fe20007ffe0ff */
[C---:B------:R-:W-:Y:S01]  /*0910*/  FMUL.FTZ R35, R0.reuse, R35 ;  /* 0x0000002300237220 */ /* 0x040fe20000410000 */
[----:B------:R-:W-:Y:S01]  /*0920*/  FFMA R22, R0, R9, -R27 ;  /* 0x0000000900167223 */ /* 0x000fe2000000081b */
[----:B------:R-:W-:Y:S01]  /*0930*/  LOP3.LUT R21, R21, 0xff800000, RZ, 0xc0, !PT ;  /* 0xff80000015157812 */ /* 0x000fe200078ec0ff */
[----:B------:R-:W-:Y:S01]  /*0940*/  FFMA.FTZ R30, R3, R30, -0.5 ;  /* 0xbf000000031e7423 */ /* 0x000fe2000001001e */
[----:B------:R-:W-:Y:S01]  /*0950*/  FADD R9, R19, -1 ;  /* 0xbf80000013097421 */ /* 0x000fe20000000000 */
[----:B------:R-:W-:Y:S01]  /*0960*/  FADD R22, R33, R22 ;  /* 0x0000001621167221 */ /* 0x000fe20000000000 */
[----:B------:R-:W-:Y:S01]  /*0970*/  FSEL R31, RZ, -23, P0 ;  /* 0xc1b80000ff1f7808 */ /* 0x000fe20000000000 */
[----:B------:R-:W-:Y:S01]  /*0980*/  FMUL R30, R3, R30 ;  /* 0x0000001e031e7220 */ /* 0x000fe20000400000 */
[----:B------:R-:W-:Y:S01]  /*0990*/  I2FP.F32.S32 R34, R21 ;  /* 0x0000001500227245 */ /* 0x000fe20000201400 */
[----:B------:R-:W-:Y:S01]  /*09a0*/  FADD R40, R35, R22 ;  /* 0x0000001623287221 */ /* 0x000fe20000000000 */
[----:B------:R-:W-:Y:S01]  /*09b0*/  SHF.R.U32.HI R19, RZ, 0x17, R26 ;  /* 0x00000017ff137819 */ /* 0x000fe2000001161a */
[----:B------:R-:W-:Y:S01]  /*09c0*/  FFMA.FTZ R0, R9, -R32, 0.14084610342979431152 ;  /* 0x3e1039f609007423 */ /* 0x000fe20000010820 */
[----:B------:R-:W-:Y:S01]  /*09d0*/  FFMA.FTZ R3, R3, R30, R3 ;  /* 0x0000001e03037223 */ /* 0x000fe20000010003 */
[----:B------:R-:W-:Y:S01]  /*09e0*/  FFMA.FTZ R24, R34, 1.1920928955078125e-07, R31 ;  /* 0x3400000022187823 */ /* 0x000fe2000001001f */
[----:B------:R-:W-:Y:S01]  /*09f0*/  IADD3 R17, R12, -R17, RZ ;  /* 0x800000110c117210 */ /* 0x000fe20007ffe0ff */
[----:B------:R-:W-:Y:S01]  /*0a00*/  FADD R30, R27, R40 ;  /* 0x000000281b1e7221 */ /* 0x000fe20000000000 */
[----:B------:R-:W-:Y:S01]  /*0a10*/  I2FP.F32.U32 R31, R19 ;  /* 0x00000013001f7245 */ /* 0x000fe20000201000 */
[----:B------:R-:W-:Y:S01]  /*0a20*/  FFMA.FTZ R22, R9, R0, -0.12148627638816833496 ;  /* 0xbdf8cdcc09167423 */ /* 0x000fe20000010000 */
[----:B------:R-:W-:Y:S01]  /*0a30*/  IADD3 R19, R10, -R21, RZ ;  /* 0x800000150a137210 */ /* 0x000fe20007ffe0ff */
[----:B------:R-:W-:Y:S01]  /*0a40*/  FADD R17, R17, -1 ;  /* 0xbf80000011117421 */ /* 0x000fe20000000000 */
[----:B------:R-:W-:Y:S01]  /*0a50*/  FADD R27, R27, -R30 ;  /* 0x8000001e1b1b7221 */ /* 0x000fe20000000000 */
[----:B------:R-:W-:Y:S01]  /*0a60*/  FFMA.FTZ R34, R9, R22, 0.13980610668659210205 ;  /* 0x3e0f295509227423 */ /* 0x000fe20000010016 */
[----:B------:R-:W-:Y:S01]  /*0a70*/  FADD R0, R31, -127 ;  /* 0xc2fe00001f007421 */ /* 0x000fe20000000000 */
[----:B------:R-:W-:Y:S01]  /*0a80*/  FADD R19, R19, -1 ;  /* 0xbf80000013137421 */ /* 0x000fe20000000000 */
[----:B------:R-:W-:Y:S01]  /*0a90*/  FFMA.FTZ R36, R17, -R32, 0.14084610342979431152 ;  /* 0x3e1039f611247423 */ /* 0x000fe20000010820 */
[----:B------:R-:W-:Y:S01]  /*0aa0*/  FADD R22, R40, R27 ;  /* 0x0000001b28167221 */ /* 0x000fe20000000000 */
[----:B------:R-:W-:Y:S01]  /*0ab0*/  FFMA.FTZ R34, R9, R34, -0.16684235632419586182 ;  /* 0xbe2ad8b909227423 */ /* 0x000fe20000010022 */
[----:B------:R-:W-:Y:S01]  /*0ac0*/  FFMA.FTZ R40, R19, -R32, 0.14084610342979431152 ;  /* 0x3e1039f613287423 */ /* 0x000fe20000010820 */
[----:B------:R-:W-:Y:S01]  /*0ad0*/  FFMA.FTZ R36, R17, R36, -0.12148627638816833496 ;  /* 0xbdf8cdcc11247423 */ /* 0x000fe20000010024 */
[----:B------:R-:W-:Y:S01]  /*0ae0*/  @P1 FADD R0, R0, 1 ;  /* 0x3f80000000001421 */ /* 0x000fe20000000000 */
[----:B------:R-:W-:Y:S01]  /*0af0*/  FFMA.FTZ R34, R9, R34, 0.20012299716472625732 ;  /* 0x3e4ced0b09227423 */ /* 0x000fe20000010022 */
[----:B------:R-:W-:Y:S01]  /*0b00*/  FFMA.FTZ R40, R19, R40, -0.12148627638816833496 ;  /* 0xbdf8cdcc13287423 */ /* 0x000fe20000010028 */
[----:B------:R-:W-:Y:S01]  /*0b10*/  FFMA.FTZ R36, R17, R36, 0.13980610668659210205 ;  /* 0x3e0f295511247423 */ /* 0x000fe20000010024 */
[----:B------:R-:W-:Y:S01]  /*0b20*/  FMUL.FTZ R27, R0, 0.693145751953125 ;  /* 0x3f317200001b7820 */ /* 0x000fe20000410000 */
[----:B------:R-:W-:Y:S01]  /*0b30*/  FFMA.FTZ R34, R9, R34, -0.24999669194221496582 ;  /* 0xbe7fff2209227423 */ /* 0x000fe20000010022 */
[----:B------:R-:W-:Y:S01]  /*0b40*/  FFMA.FTZ R40, R19, R40, 0.13980610668659210205 ;  /* 0x3e0f295513287423 */ /* 0x000fe20000010028 */
[----:B------:R-:W-:Y:S01]  /*0b50*/  FFMA.FTZ R36, R17, R36, -0.16684235632419586182 ;  /* 0xbe2ad8b911247423 */ /* 0x000fe20000010024 */
[C---:B------:R-:W-:Y:S01]  /*0b60*/  FADD R21, R30.reuse, R27 ;  /* 0x0000001b1e157221 */ /* 0x040fe20000000000 */
[----:B------:R-:W-:Y:S01]  /*0b70*/  FFMA.FTZ R34, R9, R34, 0.33333182334899902344 ;  /* 0x3eaaaa7809227423 */ /* 0x000fe20000010022 */
[----:B------:R-:W-:Y:S01]  /*0b80*/  FFMA.FTZ R40, R19, R40, -0.16684235632419586182 ;  /* 0xbe2ad8b913287423 */ /* 0x000fe20000010028 */
[----:B------:R-:W-:Y:S01]  /*0b90*/  FFMA.FTZ R36, R17, R36, 0.20012299716472625732 ;  /* 0x3e4ced0b11247423 */ /* 0x000fe20000010024 */
[----:B------:R-:W-:Y:S01]  /*0ba0*/  FADD R27, R27, -R21 ;  /* 0x800000151b1b7221 */ /* 0x000fe20000000000 */
[----:B------:R-:W-:Y:S01]  /*0bb0*/  FFMA.FTZ R34, R9, R34, -0.5 ;  /* 0xbf00000009227423 */ /* 0x000fe20000010022 */
[----:B------:R-:W-:Y:S01]  /*0bc0*/  FFMA.FTZ R40, R19, R40, 0.20012299716472625732 ;  /* 0x3e4ced0b13287423 */ /* 0x000fe20000010028 */
[----:B------:R-:W-:Y:S01]  /*0bd0*/  FFMA.FTZ R36, R17, R36, -0.24999669194221496582 ;  /* 0xbe7fff2211247423 */ /* 0x000fe20000010024 */
[----:B------:R-:W-:Y:S01]  /*0be0*/  FADD R27, R30, R27 ;  /* 0x0000001b1e1b7221 */ /* 0x000fe20000000000 */
[----:B------:R-:W-:Y:S01]  /*0bf0*/  FMUL R34, R9, R34 ;  /* 0x0000002209227220 */ /* 0x000fe20000400000 */
[----:B------:R-:W-:Y:S01]  /*0c00*/  FFMA.FTZ R40, R19, R40, -0.24999669194221496582 ;  /* 0xbe7fff2213287423 */ /* 0x000fe20000010028 */
[----:B------:R-:W-:Y:S01]  /*0c10*/  FADD R30, -R28, 1 ;  /* 0x3f8000001c1e7421 */ /* 0x000fe20000000100 */
[----:B------:R-:W-:Y:S01]  /*0c20*/  FFMA.FTZ R36, R17, R36, 0.33333182334899902344 ;  /* 0x3eaaaa7811247423 */ /* 0x000fe20000010024 */
[----:B------:R-:W-:Y:S01]  /*0c30*/  FFMA.FTZ R37, R9, R34, R9 ;  /* 0x0000002209257223 */ /* 0x000fe20000010009 */
[----:B------:R-:W-:Y:S01]  /*0c40*/  FFMA.FTZ R40, R19, R40, 0.33333182334899902344 ;  /* 0x3eaaaa7813287423 */ /* 0x000fe20000010028 */
[----:B------:R-:W-:Y:S01]  /*0c50*/  FFMA R9, R15, 4, R4 ;  /* 0x408000000f097823 */ /* 0x000fe20000000004 */
[----:B------:R-:W-:Y:S01]  /*0c60*/  FADD R30, R30, 0.050000000745058059692 ;  /* 0x3d4ccccd1e1e7421 */ /* 0x000fe20000000000 */
[----:B------:R-:W-:Y:S01]  /*0c70*/  FFMA.FTZ R36, R17, R36, -0.5 ;  /* 0xbf00000011247423 */ /* 0x000fe20000010024 */
[----:B------:R-:W-:Y:S01]  /*0c80*/  FADD R31, R22, R27 ;  /* 0x0000001b161f7221 */ /* 0x000fe20000000000 */
[----:B------:R-:W-:Y:S01]  /*0c90*/  FFMA.FTZ R40, R19, R40, -0.5 ;  /* 0xbf00000013287423 */ /* 0x000fe20000010028 */
[----:B------:R-:W-:Y:S01]  /*0ca0*/  FADD.FTZ R27, |R9|, -RZ ;  /* 0x800000ff091b7221 */ /* 0x000fe20000010200 */
[----:B------:R-:W-:Y:S01]  /*0cb0*/  FMUL.FTZ R0, R0, 1.428606765330187045e-06 ;  /* 0x35bfbe8e00007820 */ /* 0x000fe20000410000 */
[----:B------:R-:W-:Y:S01]  /*0cc0*/  FSETP.GEU.AND P2, PT, R30, 1, PT ;  /* 0x3f8000001e00780b */ /* 0x000fe20003f4e000 */
[----:B------:R-:W-:Y:S01]  /*0cd0*/  FMUL R22, R17, R36 ;  /* 0x0000002411167220 */ /* 0x000fe20000400000 */
[----:B------:R-:W-:Y:S01]  /*0ce0*/  FMUL R40, R19, R40 ;  /* 0x0000002813287220 */ /* 0x000fe20000400000 */
[----:B------:R-:W-:Y:S01]  /*0cf0*/  FMUL R36, R9, 0.0001220703125 ;  /* 0x3900000009247820 */ /* 0x000fe20000400000 */
[----:B------:R-:W-:Y:S01]  /*0d00*/  FADD R0, R0, R31 ;  /* 0x0000001f00007221 */ /* 0x000fe20000000000 */
[----:B------:R-:W-:Y:S01]  /*0d10*/  FSETP.GT.AND P1, PT, R27, 9.99999979021476795361e+33, PT ;  /* 0x77f684df1b00780b */ /* 0x000fe20003f24000 */
[----:B------:R-:W-:Y:S01]  /*0d20*/  FFMA.FTZ R35, R19, R40, R19 ;  /* 0x0000002813237223 */ /* 0x000fe20000010013 */
[----:B------:R-:W-:Y:S01]  /*0d30*/  FSETP.NAN.AND P0, PT, R30, R30, PT ;  /* 0x0000001e1e00720b */ /* 0x000fe20003f08000 */
[----:B------:R-:W-:Y:S01]  /*0d40*/  FADD R34, R21, R0 ;  /* 0x0000000015227221 */ /* 0x000fe20000000000 */
[----:B------:R-:W-:Y:S01]  /*0d50*/  FSEL R19, R36, R9, P1 ;  /* 0x0000000924137208 */ /* 0x000fe20000800000 */
[----:B------:R-:W-:Y:S01]  /*0d60*/  FFMA.FTZ R8, R8, 0.69314718246459960938, R3 ;  /* 0x3f31721808087823 */ /* 0x000fe20000010003 */
[----:B------:R-:W-:Y:S01]  /*0d70*/  FFMA.FTZ R22, R17, R22, R17 ;  /* 0x0000001611167223 */ /* 0x000fe20000010011 */
[----:B------:R-:W-:Y:S01]  /*0d80*/  FADD R21, R21, -R34 ;  /* 0x8000002215157221 */ /* 0x000fe20000000000 */
[----:B------:R-:W-:Y:S01]  /*0d90*/  @P2 FSEL R30, R30, 1, P0 ;  /* 0x3f8000001e1e2808 */ /* 0x000fe20000000000 */
[-C--:B------:R-:W-:Y:S01]  /*0da0*/  FMUL.FTZ R33, R34, R19.reuse ;  /* 0x0000001322217220 */ /* 0x080fe20000410000 */
[----:B------:R-:W-:Y:S01]  /*0db0*/  FSETP.GEU.AND P0, PT, R11, 1.175494350822287508e-38, PT ;  /* 0x008000000b00780b */ /* 0x000fe20003f0e000 */
[----:B------:R-:W-:Y:S01]  /*0dc0*/  FADD R0, R0, R21 ;  /* 0x0000001500007221 */ /* 0x000fe20000000000 */
[----:B------:R-:W-:Y:S01]  /*0dd0*/  FSETP.NAN.AND P2, PT, R30, R30, PT ;  /* 0x0000001e1e00720b */ /* 0x000fe20003f48000 */
[-C--:B------:R-:W-:Y:S01]  /*0de0*/  FFMA.FTZ R21, R34, R19.reuse, -R33 ;  /* 0x0000001322157223 */ /* 0x080fe20000010821 */
[C---:B------:R-:W-:Y:S01]  /*0df0*/  FSETP.GT.AND P1, PT, R30.reuse, 9.9999999392252902908e-09, PT ;  /* 0x322bcc771e00780b */ /* 0x040fe20003f24000 */
[----:B------:R-:W-:Y:S01]  /*0e00*/  FADD R31, -R25, 1 ;  /* 0x3f800000191f7421 */ /* 0x000fe20000000100 */
[----:B------:R-:W-:Y:S01]  /*0e10*/  FSEL R3, R30, 9.9999999392252902908e-09, P2 ;  /* 0x322bcc771e037808 */ /* 0x000fe20001000000 */
[----:B------:R-:W-:Y:S01]  /*0e20*/  FFMA.FTZ R0, R0, R19, R21 ;  /* 0x0000001300007223 */ /* 0x000fe20000010015 */
[----:B------:R-:W-:Y:S01]  /*0e30*/  FADD R17, -R20, 1 ;  /* 0x3f80000014117421 */ /* 0x000fe20000000100 */
[----:B------:R-:W-:Y:S01]  /*0e40*/  FADD R31, R31, 0.050000000745058059692 ;  /* 0x3d4ccccd1f1f7421 */ /* 0x000fe20000000000 */
[----:B------:R-:W-:Y:S01]  /*0e50*/  FSEL R3, R30, R3, P1 ;  /* 0x000000031e037208 */ /* 0x000fe20000800000 */
[----:B------:R-:W-:Y:S01]  /*0e60*/  FFMA.FTZ R0, RZ, R34, R0 ;  /* 0x00000022ff007223 */ /* 0x000fe20000010000 */
[----:B------:R-:W-:Y:S01]  /*0e70*/  FADD R17, R17, 0.050000000745058059692 ;  /* 0x3d4ccccd11117421 */ /* 0x000fe20000000000 */
[----:B------:R-:W-:Y:S01]  /*0e80*/  @!P0 FMUL R11, R11, 8388608 ;  /* 0x4b0000000b0b8820 */ /* 0x000fe20000400000 */
[----:B------:R-:W-:Y:S01]  /*0e90*/  FSETP.GEU.AND P1, PT, R3, 1.175494350822287508e-38, PT ;  /* 0x008000000300780b */ /* 0x000fe20003f2e000 */
[----:B------:R-:W-:Y:S01]  /*0ea0*/  FADD.FTZ R34, R33, R0 ;  /* 0x0000000021227221 */ /* 0x000fe20000010000 */
[----:B------:R-:W-:Y:S01]  /*0eb0*/  FSETP.GEU.AND P4, PT, R31, 1, PT ;  /* 0x3f8000001f00780b */ /* 0x000fe20003f8e000 */
[----:B------:R-:W-:Y:S01]  /*0ec0*/  FFMA.FTZ R23, R23, 0.69314718246459960938, R22 ;  /* 0x3f31721817177823 */ /* 0x000fe20000010016 */
[----:B------:R-:W-:Y:S01]  /*0ed0*/  IADD3 R42, R11, -0x3f2aaaab, RZ ;  /* 0xc0d555550b2a7810 */ /* 0x000fe20007ffe0ff */
[----:B------:R-:W-:Y:S01]  /*0ee0*/  FFMA.FTZ R2, R2, 0.69314718246459960938, R37 ;  /* 0x3f31721802027823 */ /* 0x000fe20000010025 */
[----:B------:R-:W-:Y:S01]  /*0ef0*/  ISETP.NE.AND P6, PT, R34, 0x42b17218, PT ;  /* 0x42b172182200780c */ /* 0x000fe20003fc5270 */
[----:B------:R-:W-:Y:S01]  /*0f00*/  FFMA.FTZ R24, R24, 0.69314718246459960938, R35 ;  /* 0x3f31721818187823 */ /* 0x000fe20000010023 */
[----:B------:R-:W-:-:S02]  /*0f10*/  LOP3.LUT R42, R42, 0xff800000, RZ, 0xc0, !PT ;  /* 0xff8000002a2a7812 */ /* 0x000fc400078ec0ff */
[----:B------:R-:W-:Y:S02]  /*0f20*/  FSEL R36, R34, 88.72283172607421875, P6 ;  /* 0x42b1721722247808 */ /* 0x000fe40003000000 */
[----:B------:R-:W-:Y:S01]  /*0f30*/  FSETP.GEU.AND P5, PT, R17, 1, PT ;  /* 0x3f8000001100780b */ /* 0x000fe20003fae000 */
[----:B------:R-:W-:Y:S01]  /*0f40*/  @!P1 FMUL R3, R3, 8388608 ;  /* 0x4b00000003039820 */ /* 0x000fe20000400000 */
[----:B------:R-:W-:Y:S01]  /*0f50*/  IADD3 R39, R11, -R42, RZ ;  /* 0x8000002a0b277210 */ /* 0x000fe20007ffe0ff */
[----:B------:R-:W-:Y:S01]  /*0f60*/  FMUL.FTZ R44, R36, 1.4426950216293334961 ;  /* 0x3fb8aa3b242c7820 */ /* 0x000fe20000410000 */
[----:B------:R-:W-:Y:S02]  /*0f70*/  FSETP.NAN.AND P2, PT, R31, R31, PT ;  /* 0x0000001f1f00720b */ /* 0x000fe40003f48000 */
[----:B------:R-:W-:Y:S01]  /*0f80*/  IADD3 R40, R3, -0x3f2aaaab, RZ ;  /* 0xc0d5555503287810 */ /* 0x000fe20007ffe0ff */
[----:B------:R-:W-:Y:S01]  /*0f90*/  FADD R39, R39, -1 ;  /* 0xbf80000027277421 */ /* 0x000fe20000000000 */
[----:B------:R-:W-:Y:S01]  /*0fa0*/  FSETP.NAN.AND P3, PT, R17, R17, PT ;  /* 0x000000111100720b */ /* 0x000fe20003f68000 */
[----:B------:R-:W1:Y:S01]  /*0fb0*/  FRND.TRUNC R44, R44 ;  /* 0x0000002c002c7307 */ /* 0x000e62000020d000 */
[----:B------:R-:W-:Y:S01]  /*0fc0*/  LOP3.LUT R40, R40, 0xff800000, RZ, 0xc0, !PT ;  /* 0xff80000028287812 */ /* 0x000fe200078ec0ff */
[----:B------:R-:W-:Y:S01]  /*0fd0*/  FFMA.FTZ R22, R39, -R32, 0.14084610342979431152 ;  /* 0x3e1039f627167423 */ /* 0x000fe20000010820 */
[----:B------:R-:W-:-:S02]  /*0fe0*/  @P4 FSEL R31, R31, 1, P2 ;  /* 0x3f8000001f1f4808 */ /* 0x000fc40001000000 */
[----:B------:R-:W-:Y:S01]  /*0ff0*/  @P5 FSEL R17, R17, 1, P3 ;  /* 0x3f80000011115808 */ /* 0x000fe20001800000 */
[----:B------:R-:W-:Y:S01]  /*1000*/  FFMA.FTZ R22, R39, R22, -0.12148627638816833496 ;  /* 0xbdf8cdcc27167423 */ /* 0x000fe20000010016 */
[----:B------:R-:W-:Y:S02]  /*1010*/  IADD3 R37, R3, -R40, RZ ;  /* 0x8000002803257210 */ /* 0x000fe40007ffe0ff */
[----:B------:R-:W-:Y:S01]  /*1020*/  FSETP.NAN.AND P3, PT, R31, R31, PT ;  /* 0x0000001f1f00720b */ /* 0x000fe20003f68000 */
[----:B------:R-:W-:Y:S01]  /*1030*/  FFMA.FTZ R46, R39, R22, 0.13980610668659210205 ;  /* 0x3e0f2955272e7423 */ /* 0x000fe20000010016 */
[----:B------:R-:W-:Y:S01]  /*1040*/  FSETP.NAN.AND P4, PT, R17, R17, PT ;  /* 0x000000111100720b */ /* 0x000fe20003f88000 */
[----:B------:R-:W-:Y:S01]  /*1050*/  FADD R37, R37, -1 ;  /* 0xbf80000025257421 */ /* 0x000fe20000000000 */
[----:B------:R-:W-:Y:S01]  /*1060*/  FSETP.GT.AND P2, PT, R31, 9.9999999392252902908e-09, PT ;  /* 0x322bcc771f00780b */ /* 0x000fe20003f44000 */
[----:B------:R-:W-:Y:S01]  /*1070*/  FFMA.FTZ R46, R39, R46, -0.16684235632419586182 ;  /* 0xbe2ad8b9272e7423 */ /* 0x000fe2000001002e */
[----:B------:R-:W-:Y:S01]  /*1080*/  FSETP.GT.AND P5, PT, R17, 9.9999999392252902908e-09, PT ;  /* 0x322bcc771100780b */ /* 0x000fe20003fa4000 */
[----:B-1----:R-:W-:Y:S01]  /*1090*/  FADD.FTZ R41, |R44|, -RZ ;  /* 0x800000ff2c297221 */ /* 0x002fe20000010200 */
[----:B------:R-:W-:Y:S01]  /*10a0*/  FSEL R22, R31, 9.9999999392252902908e-09, P3 ;  /* 0x322bcc771f167808 */ /* 0x000fe20001800000 */
[----:B------:R-:W-:Y:S01]  /*10b0*/  FFMA.FTZ R50, R37, -R32, 0.14084610342979431152 ;  /* 0x3e1039f625327423 */ /* 0x000fe20000010820 */
[----:B------:R-:W-:Y:S01]  /*10c0*/  FSEL R48, R17, 9.9999999392252902908e-09, P4 ;  /* 0x322bcc7711307808 */ /* 0x000fe20002000000 */
[----:B------:R-:W-:Y:S01]  /*10d0*/  FFMA.FTZ R46, R39, R46, 0.20012299716472625732 ;  /* 0x3e4ced0b272e7423 */ /* 0x000fe2000001002e */
[----:B------:R-:W-:Y:S01]  /*10e0*/  MOV R19, 0x42fc0000 ;  /* 0x42fc000000137802 */ /* 0x000fe20000000f00 */
[----:B------:R-:W-:Y:S01]  /*10f0*/  FFMA.FTZ R50, R37, R50, -0.12148627638816833496 ;  /* 0xbdf8cdcc25327423 */ /* 0x000fe20000010032 */
[----:B------:R-:W-:Y:S01]  /*1100*/  FSEL R22, R31, R22, P2 ;  /* 0x000000161f167208 */ /* 0x000fe20001000000 */
[----:B------:R-:W-:Y:S01]  /*1110*/  FFMA.FTZ R46, R39, R46, -0.24999669194221496582 ;  /* 0xbe7fff22272e7423 */ /* 0x000fe2000001002e */
[----:B------:R-:W-:Y:S01]  /*1120*/  FSEL R21, R17, R48, P5 ;  /* 0x0000003011157208 */ /* 0x000fe20002800000 */
[----:B------:R-:W-:Y:S01]  /*1130*/  FFMA.FTZ R50, R37, R50, 0.13980610668659210205 ;  /* 0x3e0f295525327423 */ /* 0x000fe20000010032 */
[----:B------:R-:W-:Y:S01]  /*1140*/  FSETP.GT.AND P2, PT, R41, 126, PT ;  /* 0x42fc00002900780b */ /* 0x000fe20003f44000 */
[----:B------:R-:W-:Y:S01]  /*1150*/  FFMA.FTZ R46, R39, R46, 0.33333182334899902344 ;  /* 0x3eaaaa78272e7423 */ /* 0x000fe2000001002e */
[----:B------:R-:W-:Y:S01]  /*1160*/  LOP3.LUT R41, R19, 0x80000000, R44, 0xb8, !PT ;  /* 0x8000000013297812 */ /* 0x000fe200078eb82c */
[----:B------:R-:W-:Y:S01]  /*1170*/  FFMA.FTZ R50, R37, R50, -0.16684235632419586182 ;  /* 0xbe2ad8b925327423 */ /* 0x000fe20000010032 */
[----:B------:R-:W-:Y:S01]  /*1180*/  FSETP.GEU.AND P3, PT, R22, 1.175494350822287508e-38, PT ;  /* 0x008000001600780b */ /* 0x000fe20003f6e000 */
[----:B------:R-:W-:Y:S01]  /*1190*/  FFMA.FTZ R46, R39, R46, -0.5 ;  /* 0xbf000000272e7423 */ /* 0x000fe2000001002e */
[----:B------:R-:W-:Y:S01]  /*11a0*/  FSETP.GEU.AND P4, PT, R21, 1.175494350822287508e-38, PT ;  /* 0x008000001500780b */ /* 0x000fe20003f8e000 */
[----:B------:R-:W-:Y:S01]  /*11b0*/  FFMA.FTZ R50, R37, R50, 0.20012299716472625732 ;  /* 0x3e4ced0b25327423 */ /* 0x000fe20000010032 */
[----:B------:R-:W-:Y:S01]  /*11c0*/  FSEL R41, R41, R44, P2 ;  /* 0x0000002c29297208 */ /* 0x000fe20001000000 */
[----:B------:R-:W-:Y:S01]  /*11d0*/  FMUL R46, R39, R46 ;  /* 0x0000002e272e7220 */ /* 0x000fe20000400000 */
[----:B------:R-:W-:Y:S01]  /*11e0*/  I2FP.F32.S32 R42, R42 ;  /* 0x0000002a002a7245 */ /* 0x000fe20000201400 */
[----:B------:R-:W-:Y:S01]  /*11f0*/  FFMA.FTZ R50, R37, R50, -0.24999669194221496582 ;  /* 0xbe7fff2225327423 */ /* 0x000fe20000010032 */
[----:B------:R-:W-:Y:S01]  /*1200*/  ISETP.GE.U32.AND P6, PT, R10, 0x7f800000, PT ;  /* 0x7f8000000a00780c */ /* 0x000fe20003fc6070 */
[----:B------:R-:W-:Y:S01]  /*1210*/  FFMA.FTZ R36, R41, -0.69314718246459960938, R36 ;  /* 0xbf31721829247823 */ /* 0x000fe20000010024 */
[----:B------:R-:W-:Y:S01]  /*1220*/  FFMA.FTZ R35, R39, R46, R39 ;  /* 0x0000002e27237223 */ /* 0x000fe20000010027 */
[----:B------:R-:W-:Y:S01]  /*1230*/  FFMA.FTZ R50, R37, R50, 0.33333182334899902344 ;  /* 0x3eaaaa7825327423 */ /* 0x000fe20000010032 */
[C---:B------:R-:W-:Y:S01]  /*1240*/  FADD R47, R41.reuse, 12583039 ;  /* 0x4b40007f292f7421 */ /* 0x040fe20000000000 */
[----:B------:R-:W-:Y:S01]  /*1250*/  FFMA.FTZ R36, R41, 1.9046542121259335545e-09, R36 ;  /* 0x3102e30829247823 */ /* 0x000fe20000010024 */
[----:B------:R-:W-:Y:S01]  /*1260*/  @!P3 FMUL R22, R22, 8388608 ;  /* 0x4b0000001616b820 */ /* 0x000fe20000400000 */
[----:B------:R-:W-:Y:S01]  /*1270*/  @!P4 FMUL R21, R21, 8388608 ;  /* 0x4b0000001515c820 */ /* 0x000fe20000400000 */
[----:B------:R-:W-:Y:S01]  /*1280*/  FFMA.FTZ R50, R37, R50, -0.5 ;  /* 0xbf00000025327423 */ /* 0x000fe20000010032 */
[----:B------:R-:W-:Y:S01]  /*1290*/  FMUL R45, R36, 1.4426950216293334961 ;  /* 0x3fb8aa3b242d7820 */ /* 0x000fe20000400000 */
[----:B------:R-:W-:-:S02]  /*12a0*/  FSEL R41, RZ, -23, P0 ;  /* 0xc1b80000ff297808 */ /* 0x000fc40000000000 */
[----:B------:R-:W-:Y:S01]  /*12b0*/  IADD3 R43, R22, -0x3f2aaaab, RZ ;  /* 0xc0d55555162b7810 */ /* 0x000fe20007ffe0ff */
[----:B------:R-:W-:Y:S01]  /*12c0*/  FMUL R36, R37, R50 ;  /* 0x0000003225247220 */ /* 0x000fe20000400000 */
[----:B------:R-:W-:Y:S01]  /*12d0*/  IADD3 R44, R21, -0x3f2aaaab, RZ ;  /* 0xc0d55555152c7810 */ /* 0x000fe20007ffe0ff */
[----:B------:R-:W1:Y:S01]  /*12e0*/  MUFU.EX2 R45, R45 ;  /* 0x0000002d002d7308 */ /* 0x000e620000000800 */
[----:B------:R-:W-:Y:S01]  /*12f0*/  LOP3.LUT R43, R43, 0xff800000, RZ, 0xc0, !PT ;  /* 0xff8000002b2b7812 */ /* 0x000fe200078ec0ff */
[----:B------:R-:W-:Y:S01]  /*1300*/  FFMA.FTZ R36, R37, R36, R37 ;  /* 0x0000002425247223 */ /* 0x000fe20000010025 */
[----:B------:R-:W-:Y:S02]  /*1310*/  LOP3.LUT R44, R44, 0xff800000, RZ, 0xc0, !PT ;  /* 0xff8000002c2c7812 */ /* 0x000fe400078ec0ff */
[----:B------:R-:W-:Y:S02]  /*1320*/  IADD3 R39, R22, -R43, RZ ;  /* 0x8000002b16277210 */ /* 0x000fe40007ffe0ff */
[----:B------:R-:W-:-:S02]  /*1330*/  IADD3 R46, R21, -R44, RZ ;  /* 0x8000002c152e7210 */ /* 0x000fc40007ffe0ff */
[----:B------:R-:W-:Y:S01]  /*1340*/  SHF.L.U32 R50, R47, 0x17, RZ ;  /* 0x000000172f327819 */ /* 0x000fe200000006ff */
[----:B------:R-:W-:Y:S01]  /*1350*/  FADD R39, R39, -1 ;  /* 0xbf80000027277421 */ /* 0x000fe20000000000 */
[----:B------:R-:W-:Y:S01]  /*1360*/  I2FP.F32.S32 R47, R43 ;  /* 0x0000002b002f7245 */ /* 0x000fe20000201400 */
[----:B------:R-:W-:Y:S02]  /*1370*/  FADD R37, R46, -1 ;  /* 0xbf8000002e257421 */ /* 0x000fe40000000000 */
[-C--:B------:R-:W-:Y:S02]  /*1380*/  FFMA.FTZ R46, R39, -R32.reuse, 0.14084610342979431152 ;  /* 0x3e1039f6272e7423 */ /* 0x080fe40000010820 */
[----:B------:R-:W-:Y:S01]  /*1390*/  FFMA.FTZ R48, R37, -R32, 0.14084610342979431152 ;  /* 0x3e1039f625307423 */ /* 0x000fe20000010820 */
[----:B------:R-:W-:Y:S01]  /*13a0*/  FFMA.FTZ R32, R42, 1.1920928955078125e-07, R41 ;  /* 0x340000002a207823 */ /* 0x000fe20000010029 */
[----:B-1----:R-:W-:Y:S01]  /*13b0*/  FMUL R41, R50, R45 ;  /* 0x0000002d32297220 */ /* 0x002fe20000400000 */
[----:B------:R-:W-:Y:S01]  /*13c0*/  FSEL R42, RZ, -23, P1 ;  /* 0xc1b80000ff2a7808 */ /* 0x000fe20000800000 */
[----:B------:R-:W-:Y:S01]  /*13d0*/  FFMA.FTZ R46, R39, R46, -0.12148627638816833496 ;  /* 0xbdf8cdcc272e7423 */ /* 0x000fe2000001002e */
[----:B------:R-:W-:Y:S01]  /*13e0*/  I2FP.F32.S32 R45, R40 ;  /* 0x00000028002d7245 */ /* 0x000fe20000201400 */
[----:B------:R-:W-:Y:S01]  /*13f0*/  FFMA.FTZ R32, R32, 0.69314718246459960938, R35 ;  /* 0x3f31721820207823 */ /* 0x000fe20000010023 */
[----:B------:R-:W-:Y:S01]  /*1400*/  FSETP.NEU.AND P5, PT, R41, +INF , PT ;  /* 0x7f8000002900780b */ /* 0x000fe20003fad000 */
[----:B------:R-:W-:Y:S01]  /*1410*/  FFMA.FTZ R48, R37, R48, -0.12148627638816833496 ;  /* 0xbdf8cdcc25307423 */ /* 0x000fe20000010030 */
[----:B------:R-:W-:Y:S01]  /*1420*/  FSETP.NEU.AND P1, PT, R16, RZ, PT ;  /* 0x000000ff1000720b */ /* 0x000fe20003f2d000 */
[----:B------:R-:W-:Y:S01]  /*1430*/  FFMA.FTZ R43, R45, 1.1920928955078125e-07, R42 ;  /* 0x340000002d2b7823 */ /* 0x000fe2000001002a */
[----:B------:R-:W-:Y:S01]  /*1440*/  FMUL R42, R9, 0.5 ;  /* 0x3f000000092a7820 */ /* 0x000fe20000400000 */
[----:B------:R-:W-:Y:S01]  /*1450*/  I2FP.F32.S32 R45, R44 ;  /* 0x0000002c002d7245 */ /* 0x000fe20000201400 */
[----:B------:R-:W-:Y:S01]  /*1460*/  FFMA.FTZ R46, R39, R46, 0.13980610668659210205 ;  /* 0x3e0f2955272e7423 */ /* 0x000fe2000001002e */
[----:B------:R-:W-:Y:S01]  /*1470*/  FSEL R44, RZ, -23, P4 ;  /* 0xc1b80000ff2c7808 */ /* 0x000fe20002000000 */
[----:B------:R-:W-:Y:S01]  /*1480*/  FFMA.FTZ R48, R37, R48, 0.13980610668659210205 ;  /* 0x3e0f295525307423 */ /* 0x000fe20000010030 */
[----:B------:R-:W-:Y:S01]  /*1490*/  ISETP.NE.OR P0, PT, R34, 0x42b17218, !P5 ;  /* 0x42b172182200780c */ /* 0x000fe20006f05670 */
[----:B------:R-:W1:Y:S01]  /*14a0*/  FRND.TRUNC R42, R42 ;  /* 0x0000002a002a7307 */ /* 0x000e62000020d000 */
[----:B------:R-:W-:Y:S01]  /*14b0*/  FSEL R40, RZ, -23, P3 ;  /* 0xc1b80000ff287808 */ /* 0x000fe20001800000 */
[----:B------:R-:W-:Y:S01]  /*14c0*/  FFMA.FTZ R44, R45, 1.1920928955078125e-07, R44 ;  /* 0x340000002d2c7823 */ /* 0x000fe2000001002c */
[----:B------:R-:W-:Y:S01]  /*14d0*/  @P5 FADD.FTZ R45, R33, -R34 ;  /* 0x80000022212d5221 */ /* 0x000fe20000010000 */
[----:B------:R-:W-:Y:S01]  /*14e0*/  ISETP.GE.U32.AND P3, PT, R14, 0x7f800000, PT ;  /* 0x7f8000000e00780c */ /* 0x000fe20003f66070 */
[----:B------:R-:W-:Y:S01]  /*14f0*/  @!P1 FADD R35, R16, R16 ;  /* 0x0000001010239221 */ /* 0x000fe20000000000 */
[----:B------:R-:W-:Y:S01]  /*1500*/  FSETP.GEU.OR P2, PT, R9, RZ, P1 ;  /* 0x000000ff0900720b */ /* 0x000fe20000f4e400 */
[----:B------:R-:W-:Y:S01]  /*1510*/  @P5 FADD.FTZ R34, R0, R45 ;  /* 0x0000002d00225221 */ /* 0x000fe20000010000 */
[----:B------:R-:W-:Y:S01]  /*1520*/  ISETP.GE.U32.AND P4, PT, R13, 0x7f800000, PT ;  /* 0x7f8000000d00780c */ /* 0x000fe20003f86070 */
[----:B------:R-:W-:Y:S01]  /*1530*/  FFMA.FTZ R46, R39, R46, -0.16684235632419586182 ;  /* 0xbe2ad8b9272e7423 */ /* 0x000fe2000001002e */
[----:B------:R-:W-:Y:S01]  /*1540*/  MOV R0, 0x7f800000 ;  /* 0x7f80000000007802 */ /* 0x000fe20000000f00 */
[----:B------:R-:W-:Y:S01]  /*1550*/  FFMA.FTZ R48, R37, R48, -0.16684235632419586182 ;  /* 0xbe2ad8b925307423 */ /* 0x000fe20000010030 */
[----:B------:R-:W-:Y:S01]  /*1560*/  @!P0 FADD R34, R34, 7.62939453125e-06 ;  /* 0x3700000022228421 */ /* 0x000fe20000000000 */
[----:B------:R-:W-:Y:S01]  /*1570*/  FFMA.FTZ R33, R43, 0.69314718246459960938, R36 ;  /* 0x3f3172182b217823 */ /* 0x000fe20000010024 */
[----:B------:R-:W-:Y:S01]  /*1580*/  FFMA.FTZ R46, R39, R46, 0.20012299716472625732 ;  /* 0x3e4ced0b272e7423 */ /* 0x000fe2000001002e */
[----:B-1----:R-:W-:Y:S01]  /*1590*/  FFMA R42, R42, -2, R9 ;  /* 0xc00000002a2a7823 */ /* 0x002fe20000000009 */
[----:B------:R-:W-:Y:S01]  /*15a0*/  @P5 FFMA.FTZ R0, R41, R34, R41 ;  /* 0x0000002229005223 */ /* 0x000fe20000010029 */
[----:B------:R-:W1:Y:S01]  /*15b0*/  @P1 FRND.TRUNC R36, R9 ;  /* 0x0000000900241307 */ /* 0x000e62000020d000 */
[----:B------:R-:W-:Y:S01]  /*15c0*/  ISETP.GE.U32.AND P5, PT, R12, 0x7f800000, PT ;  /* 0x7f8000000c00780c */ /* 0x000fe20003fa6070 */
[----:B------:R-:W-:Y:S01]  /*15d0*/  FADD.FTZ R42, |R42|, -RZ ;  /* 0x800000ff2a2a7221 */ /* 0x000fe20000010200 */
[----:B------:R-:W-:Y:S01]  /*15e0*/  FFMA.FTZ R48, R37, R48, 0.20012299716472625732 ;  /* 0x3e4ced0b25307423 */ /* 0x000fe20000010030 */
[----:B------:R-:W-:Y:S01]  /*15f0*/  FFMA.FTZ R46, R39, R46, -0.24999669194221496582 ;  /* 0xbe7fff22272e7423 */ /* 0x000fe2000001002e */
[----:B------:R-:W-:-:S02]  /*1600*/  FFMA.FTZ R40, R47, 1.1920928955078125e-07, R40 ;  /* 0x340000002f287823 */ /* 0x000fc40000010028 */
[----:B------:R-:W-:Y:S01]  /*1610*/  FSETP.NEU.AND P0, PT, R42, 1, PT ;  /* 0x3f8000002a00780b */ /* 0x000fe20003f0d000 */
[----:B------:R-:W-:Y:S01]  /*1620*/  FFMA.FTZ R48, R37, R48, -0.24999669194221496582 ;  /* 0xbe7fff2225307423 */ /* 0x000fe20000010030 */
[----:B------:R-:W-:Y:S01]  /*1630*/  MOV R42, 0x7f800000 ;  /* 0x7f800000002a7802 */ /* 0x000fe20000000f00 */
[----:B------:R-:W-:Y:S01]  /*1640*/  FFMA.FTZ R46, R39, R46, 0.33333182334899902344 ;  /* 0x3eaaaa78272e7423 */ /* 0x000fe2000001002e */
[----:B------:R-:W-:Y:S01]  /*1650*/  @!P1 SEL R41, R35, RZ, !P0 ;  /* 0x000000ff23299207 */ /* 0x000fe20004000000 */
[----:B------:R-:W-:Y:S01]  /*1660*/  FFMA.FTZ R48, R37, R48, 0.33333182334899902344 ;  /* 0x3eaaaa7825307423 */ /* 0x000fe20000010030 */
[----:B------:R-:W-:Y:S01]  /*1670*/  FSETP.LT.AND P0, PT, -R29, -1, !P0 ;  /* 0xbf8000001d00780b */ /* 0x000fe20004701100 */
[-C--:B------:R-:W-:Y:S01]  /*1680*/  @P3 FFMA.FTZ R8, R14, R42.reuse, +INF ;  /* 0x7f8000000e083423 */ /* 0x080fe2000001002a */
[----:B------:R-:W-:Y:S01]  /*1690*/  ISETP.GE.U32.AND P3, PT, R3, 0x7f800000, PT ;  /* 0x7f8000000300780c */ /* 0x000fe20003f66070 */
[-C--:B------:R-:W-:Y:S01]  /*16a0*/  @P4 FFMA.FTZ R2, R13, R42.reuse, +INF ;  /* 0x7f8000000d024423 */ /* 0x080fe2000001002a */
[----:B------:R-:W-:Y:S01]  /*16b0*/  @!P2 LOP3.LUT R41, R41, 0x7f800000, RZ, 0xfc, !PT ;  /* 0x7f8000002929a812 */ /* 0x000fe200078efcff */
[-C--:B------:R-:W-:Y:S01]  /*16c0*/  @P5 FFMA.FTZ R23, R12, R42.reuse, +INF ;  /* 0x7f8000000c175423 */ /* 0x080fe2000001002a */
[----:B------:R-:W-:Y:S01]  /*16d0*/  ISETP.GE.U32.AND P2, PT, R11, 0x7f800000, PT ;  /* 0x7f8000000b00780c */ /* 0x000fe20003f46070 */
[----:B------:R-:W-:Y:S01]  /*16e0*/  @P6 FFMA.FTZ R24, R10, R42, +INF ;  /* 0x7f8000000a186423 */ /* 0x000fe2000001002a */
[----:B------:R-:W-:Y:S01]  /*16f0*/  FSETP.GEU.OR P4, PT, -R29, -1, !P1 ;  /* 0xbf8000001d00780b */ /* 0x000fe20004f8e500 */
[----:B------:R-:W-:Y:S01]  /*1700*/  FADD R29, R26, R27 ;  /* 0x0000001b1a1d7221 */ /* 0x000fe20000000000 */
[----:B------:R-:W-:Y:S01]  /*1710*/  FFMA.FTZ R46, R39, R46, -0.5 ;  /* 0xbf000000272e7423 */ /* 0x000fe2000001002e */
[----:B------:R-:W-:Y:S01]  /*1720*/  FFMA.FTZ R48, R37, R48, -0.5 ;  /* 0xbf00000025307423 */ /* 0x000fe20000010030 */
[----:B------:R-:W-:-:S02]  /*1730*/  ISETP.GE.U32.AND P5, PT, R22, 0x7f800000, PT ;  /* 0x7f8000001600780c */ /* 0x000fc40003fa6070 */
[----:B------:R-:W-:Y:S01]  /*1740*/  ISETP.GE.U32.AND P6, PT, R21, 0x7f800000, PT ;  /* 0x7f8000001500780c */ /* 0x000fe20003fc6070 */
[----:B------:R-:W-:Y:S01]  /*1750*/  @P3 FFMA.FTZ R33, R3, R42, +INF ;  /* 0x7f80000003213423 */ /* 0x000fe2000001002a */
[----:B------:R-:W-:Y:S01]  /*1760*/  ISETP.GE.AND P3, PT, R29, 0x7f800000, PT ;  /* 0x7f8000001d00780c */ /* 0x000fe20003f66270 */
[----:B------:R-:W-:Y:S01]  /*1770*/  FMUL R46, R39, R46 ;  /* 0x0000002e272e7220 */ /* 0x000fe20000400000 */
[----:B------:R-:W-:Y:S01]  /*1780*/  FMUL R48, R37, R48 ;  /* 0x0000003025307220 */ /* 0x000fe20000400000 */
[----:B------:R-:W-:Y:S01]  /*1790*/  @P2 FFMA.FTZ R32, R11, R42, +INF ;  /* 0x7f8000000b202423 */ /* 0x000fe2000001002a */
[----:B-1----:R-:W-:Y:S01]  /*17a0*/  @P1 FSETP.NEU.AND P2, PT, R9, R36, PT ;  /* 0x000000240900120b */ /* 0x002fe20003f4d000 */
[----:B------:R-:W-:Y:S01]  /*17b0*/  FADD R36, -R5, 1 ;  /* 0x3f80000005247421 */ /* 0x000fe20000000100 */
[----:B------:R-:W-:Y:S01]  /*17c0*/  @P1 FSEL R0, -R0, R0, P0 ;  /* 0x0000000000001208 */ /* 0x000fe20000000100 */
[----:B------:R-:W-:Y:S01]  /*17d0*/  FFMA.FTZ R39, R39, R46, R39 ;  /* 0x0000002e27277223 */ /* 0x000fe20000010027 */
[----:B------:R-:W-:Y:S01]  /*17e0*/  FFMA.FTZ R37, R37, R48, R37 ;  /* 0x0000003025257223 */ /* 0x000fe20000010025 */
[----:B------:R-:W-:Y:S01]  /*17f0*/  FMUL R30, R30, R36 ;  /* 0x000000241e1e7220 */ /* 0x000fe20000400000 */
[----:B------:R-:W-:Y:S01]  /*1800*/  @!P4 FSEL R0, R0, +QNAN , !P2 ;  /* 0x7fffffff0000c808 */ /* 0x000fe20005000000 */
[----:B------:R-:W-:Y:S01]  /*1810*/  FFMA.FTZ R34, R40, 0.69314718246459960938, R39 ;  /* 0x3f31721828227823 */ /* 0x000fe20000010027 */
[----:B------:R-:W-:Y:S01]  /*1820*/  FFMA.FTZ R35, R44, 0.69314718246459960938, R37 ;  /* 0x3f3172182c237823 */ /* 0x000fe20000010025 */
[----:B------:R-:W-:Y:S01]  /*1830*/  FFMA R30, R5, R28, R30 ;  /* 0x0000001c051e7223 */ /* 0x000fe2000000001e */
[----:B------:R-:W-:Y:S01]  /*1840*/  @!P1 MOV R29, R41 ;  /* 0x00000029001d9202 */ /* 0x000fe20000000f00 */
[-C--:B------:R-:W-:Y:S01]  /*1850*/  @P5 FFMA.FTZ R34, R22, R42.reuse, +INF ;  /* 0x7f80000016225423 */ /* 0x080fe2000001002a */
[----:B------:R-:W-:Y:S01]  /*1860*/  @P6 FFMA.FTZ R35, R21, R42, +INF ;  /* 0x7f80000015236423 */ /* 0x000fe2000001002a */
[----:B------:R-:W-:Y:S01]  /*1870*/  @P1 MOV R29, R0 ;  /* 0x00000000001d1202 */ /* 0x000fe20000000f00 */
[----:B------:R-:W-:Y:S01]  /*1880*/  FADD R37, -R6, 1 ;  /* 0x3f80000006257421 */ /* 0x000fe20000000100 */
[----:B------:R-:W-:Y:S01]  /*1890*/  FFMA R28, R36, 4, R5 ;  /* 0x40800000241c7823 */ /* 0x000fe20000000005 */
[----:B------:R-:W-:Y:S01]  /*18a0*/  FADD R39, -R30, 1 ;  /* 0x3f8000001e277421 */ /* 0x000fe20000000100 */
[----:B------:R-:W-:Y:S06]  /*18b0*/  @!P3 BRA `(.L_x_1) ;  /* 0x000000000050b947 */ /* 0x000fec0003800000 */
[----:B------:R-:W-:Y:S02]  /*18c0*/  FSETP.NAN.FTZ.AND P1, PT, |R16|, |R16|, PT ;  /* 0x400000101000720b */ /* 0x000fe40003f38200 */
[----:B------:R-:W-:-:S04]  /*18d0*/  FSETP.NAN.FTZ.AND P2, PT, |R9|, |R9|, PT ;  /* 0x400000090900720b */ /* 0x000fc80003f58200 */
[----:B------:R-:W-:-:S13]  /*18e0*/  PLOP3.LUT P1, PT, P1, P2, PT, 0x2, 0x0 ;  /* 0x000000000000781c */ /* 0x000fda0000f24072 */
[----:B------:R-:W-:Y:S01]  /*18f0*/  @!P1 FADD R29, R16, R9 ;  /* 0x00000009101d9221 */ /* 0x000fe20000000000 */
[----:B------:R-:W-:Y:S06]  /*1900*/  @!P1 BRA `(.L_x_1) ;  /* 0x00000000003c9947 */ /* 0x000fec0003800000 */
[----:B------:R-:W-:-:S04]  /*1910*/  FSETP.NEU.AND P2, PT, R27, +INF , PT ;  /* 0x7f8000001b00780b */ /* 0x000fc80003f4d000 */
[----:B------:R-:W-:-:S09]  /*1920*/  FSETP.GEU.OR P3, PT, R9, RZ, P2 ;  /* 0x000000ff0900720b */ /* 0x000fd2000176e400 */
[----:B------:R-:W-:-:S04]  /*1930*/  @!P2 FSETP.GT.AND P1, PT, R26, 1, PT ;  /* 0x3f8000001a00a80b */ /* 0x000fc80003f24000 */
[----:B------:R-:W-:Y:S02]  /*1940*/  @!P2 SEL R0, RZ, 0x7f800000, !P1 ;  /* 0x7f800000ff00a807 */ /* 0x000fe40004800000 */
[----:B------:R-:W-:Y:S02]  /*1950*/  @!P2 FSETP.NEU.AND P1, PT, R16, -1, PT ;  /* 0xbf8000001000a80b */ /* 0x000fe40003f2d000 */
[----:B------:R-:W-:-:S04]  /*1960*/  @!P3 LOP3.LUT R0, R0, 0x7f800000, RZ, 0x3c, !PT ;  /* 0x7f8000000000b812 */ /* 0x000fc800078e3cff */
[----:B------:R-:W-:Y:S01]  /*1970*/  @!P2 FSEL R29, R0, 1, P1 ;  /* 0x3f800000001da808 */ /* 0x000fe20000800000 */
[----:B------:R-:W-:Y:S06]  /*1980*/  @!P2 BRA `(.L_x_1) ;  /* 0x00000000001ca947 */ /* 0x000fec0003800000 */
[----:B------:R-:W-:Y:S02]  /*1990*/  FSETP.NEU.AND P1, PT, R26, +INF , PT ;  /* 0x7f8000001a00780b */ /* 0x000fe40003f2d000 */
[----:B------:R-:W-:-:S11]  /*19a0*/  PLOP3.LUT P2, PT, PT, PT, PT, 0x8, 0x0 ;  /* 0x000000000000781c */ /* 0x000fd60003f4e170 */
[----:B------:R-:W-:Y:S02]  /*19b0*/  @!P1 PLOP3.LUT P2, PT, P0, PT, PT, 0x80, 0x0 ;  /* 0x000000000000981c */ /* 0x000fe4000074f070 */
[----:B------:R-:W-:-:S04]  /*19c0*/  @!P1 FSETP.GE.AND P0, PT, R9, RZ, PT ;  /* 0x000000ff0900920b */ /* 0x000fc80003f06000 */
[----:B------:R-:W-:-:S07]  /*19d0*/  @!P1 SEL R0, RZ, 0x7f800000, !P0 ;  /* 0x7f800000ff009807 */ /* 0x000fce0004000000 */
[----:B------:R-:W-:-:S04]  /*19e0*/  @P2 IADD3 R0, R0, -0x80000000, RZ ;  /* 0x8000000000002810 */ /* 0x000fc80007ffe0ff */
[----:B------:R-:W-:-:S07]  /*19f0*/  @!P1 MOV R29, R0 ;  /* 0x00000000001d9202 */ /* 0x000fce0000000f00 */
.L_x_1:
[----:B------:R-:W-:Y:S05]  /*1a00*/  BSYNC B0 ;  /* 0x0000000000007941 */ /* 0x000fea0003800000 */
.L_x_0:
[C---:B------:R-:W-:Y:S01]  /*1a10*/  FADD.FTZ R26, |R39|.reuse, -RZ ;  /* 0x800000ff271a7221 */ /* 0x040fe20000010200 */
[----:B------:R-:W-:Y:S01]  /*1a20*/  FSETP.NEU.AND P1, PT, R39, RZ, PT ;  /* 0x000000ff2700720b */ /* 0x000fe20003f2d000 */
[----:B------:R-:W-:Y:S01]  /*1a30*/  FMUL R31, R31, R37 ;  /* 0x000000251f1f7220 */ /* 0x000fe20000400000 */
[----:B------:R-:W-:Y:S02]  /*1a40*/  BSSY B0, `(.L_x_2) ;  /* 0x0000073000007945 */ /* 0x000fe40003800000 */
[----:B------:R-:W-:Y:S01]  /*1a50*/  LOP3.LUT R0, R26, 0x7fffff, RZ, 0xc0, !PT ;  /* 0x007fffff1a007812 */ /* 0x000fe200078ec0ff */
[----:B------:R-:W-:Y:S01]  /*1a60*/  FFMA R31, R6, R25, R31 ;  /* 0x00000019061f7223 */ /* 0x000fe2000000001f */
[----:B------:R-:W-:Y:S01]  /*1a70*/  SHF.R.U32.HI R26, RZ, 0x17, R26 ;  /* 0x00000017ff1a7819 */ /* 0x000fe2000001161a */
[----:B------:R-:W-:Y:S01]  /*1a80*/  FFMA R25, R37, 4, R6 ;  /* 0x4080000025197823 */ /* 0x000fe20000000006 */
[----:B------:R-:W-:Y:S02]  /*1a90*/  LOP3.LUT R27, R0, 0x3f800000, RZ, 0xfc, !PT ;  /* 0x3f800000001b7812 */ /* 0x000fe400078efcff */
[----:B------:R-:W-:-:S02]  /*1aa0*/  I2FP.F32.U32 R26, R26 ;  /* 0x0000001a001a7245 */ /* 0x000fc40000201000 */
[----:B------:R-:W-:Y:S02]  /*1ab0*/  FSETP.GT.AND P0, PT, R27, 1.4142135381698608398, PT ;  /* 0x3fb504f31b00780b */ /* 0x000fe40003f04000 */
[----:B------:R-:W-:Y:S01]  /*1ac0*/  FSETP.GEU.OR P2, PT, R28, RZ, P1 ;  /* 0x000000ff1c00720b */ /* 0x000fe20000f4e400 */
[----:B------:R-:W-:-:S10]  /*1ad0*/  FADD R26, R26, -127 ;  /* 0xc2fe00001a1a7421 */ /* 0x000fd40000000000 */
[----:B------:R-:W-:Y:S01]  /*1ae0*/  @P0 FMUL R27, R27, 0.5 ;  /* 0x3f0000001b1b0820 */ /* 0x000fe20000400000 */
[----:B------:R-:W-:-:S03]  /*1af0*/  @P0 FADD R26, R26, 1 ;  /* 0x3f8000001a1a0421 */ /* 0x000fc60000000000 */
[C---:B------:R-:W-:Y:S01]  /*1b00*/  FADD R0, R27.reuse, 1 ;  /* 0x3f8000001b007421 */ /* 0x040fe20000000000 */
[----:B------:R-:W-:-:S04]  /*1b10*/  FADD R41, R27, -1 ;  /* 0xbf8000001b297421 */ /* 0x000fc80000000000 */
[----:B------:R-:W-:Y:S01]  /*1b20*/  FADD R43, R41, R41 ;  /* 0x00000029292b7221 */ /* 0x000fe20000000000 */
[----:B------:R-:W1:Y:S03]  /*1b30*/  MUFU.RCP R0, R0 ;  /* 0x0000000000007308 */ /* 0x000e660000001000 */
[----:B-1----:R-:W-:-:S04]  /*1b40*/  FMUL R40, R0, R43 ;  /* 0x0000002b00287220 */ /* 0x002fc80000400000 */
[----:B------:R-:W-:-:S04]  /*1b50*/  FMUL R27, R40, R40 ;  /* 0x00000028281b7220 */ /* 0x000fc80000400000 */
[----:B------:R-:W-:-:S04]  /*1b60*/  FFMA.FTZ R42, R27, R18, 0.01249298732727766037 ;  /* 0x3c4caf631b2a7423 */ /* 0x000fc80000010012 */
[----:B------:R-:W-:-:S04]  /*1b70*/  FFMA.FTZ R42, R27, R42, 0.083333469927310943604 ;  /* 0x3daaaabd1b2a7423 */ /* 0x000fc8000001002a */
[----:B------:R-:W-:Y:S01]  /*1b80*/  FMUL.FTZ R27, R27, R42 ;  /* 0x0000002a1b1b7220 */ /* 0x000fe20000410000 */
[----:B------:R-:W-:-:S03]  /*1b90*/  FFMA R42, -R0, R43, R41 ;  /* 0x0000002b002a7223 */ /* 0x000fc60000000129 */
[----:B------:R-:W-:Y:S01]  /*1ba0*/  FMUL.FTZ R45, R40, R27 ;  /* 0x0000001b282d7220 */ /* 0x000fe20000410000 */
[----:B------:R-:W-:-:S03]  /*1bb0*/  FADD R42, R42, R42 ;  /* 0x0000002a2a2a7221 */ /* 0x000fc60000000000 */
[----:B------:R-:W-:Y:S01]  /*1bc0*/  FFMA R27, R0, R43, R45 ;  /* 0x0000002b001b7223 */ /* 0x000fe2000000002d */
[----:B------:R-:W-:-:S03]  /*1bd0*/  FFMA.FTZ R41, R41, -R40, R42 ;  /* 0x8000002829297223 */ /* 0x000fc6000001002a */
[C---:B------:R-:W-:Y:S01]  /*1be0*/  FFMA R40, R0.reuse, R43, -R27 ;  /* 0x0000002b00287223 */ /* 0x040fe2000000081b */
[----:B------:R-:W-:Y:S01]  /*1bf0*/  FMUL.FTZ R41, R0, R41 ;  /* 0x0000002900297220 */ /* 0x000fe20000410000 */
[----:B------:R-:W-:Y:S02]  /*1c00*/  FMUL R43, R28, 0.0001220703125 ;  /* 0x390000001c2b7820 */ /* 0x000fe40000400000 */
[----:B------:R-:W-:-:S04]  /*1c10*/  FADD R40, R45, R40 ;  /* 0x000000282d287221 */ /* 0x000fc80000000000 */
[----:B------:R-:W-:Y:S01]  /*1c20*/  FADD R40, R41, R40 ;  /* 0x0000002829287221 */ /* 0x000fe20000000000 */
[C---:B------:R-:W-:Y:S01]  /*1c30*/  FMUL.FTZ R41, R26.reuse, 0.693145751953125 ;  /* 0x3f3172001a297820 */ /* 0x040fe20000410000 */
[----:B------:R-:W-:Y:S02]  /*1c40*/  FMUL.FTZ R26, R26, 1.428606765330187045e-06 ;  /* 0x35bfbe8e1a1a7820 */ /* 0x000fe40000410000 */
[----:B------:R-:W-:-:S04]  /*1c50*/  FADD R0, R27, R40 ;  /* 0x000000281b007221 */ /* 0x000fc80000000000 */
[----:B------:R-:W-:Y:S01]  /*1c60*/  FADD R42, R0, R41 ;  /* 0x00000029002a7221 */ /* 0x000fe20000000000 */
[----:B------:R-:W-:-:S03]  /*1c70*/  FADD R27, R27, -R0 ;  /* 0x800000001b1b7221 */ /* 0x000fc60000000000 */
[----:B------:R-:W-:Y:S01]  /*1c80*/  FADD R41, R41, -R42 ;  /* 0x8000002a29297221 */ /* 0x000fe20000000000 */
[----:B------:R-:W-:Y:S01]  /*1c90*/  FADD R40, R40, R27 ;  /* 0x0000001b28287221 */ /* 0x000fe20000000000 */
[----:B------:R-:W-:Y:S02]  /*1ca0*/  FADD.FTZ R27, |R28|, -RZ ;  /* 0x800000ff1c1b7221 */ /* 0x000fe40000010200 */
[----:B------:R-:W-:-:S03]  /*1cb0*/  FADD R41, R0, R41 ;  /* 0x0000002900297221 */ /* 0x000fc60000000000 */
[----:B------:R-:W-:Y:S01]  /*1cc0*/  FSETP.GT.AND P0, PT, R27, 9.99999979021476795361e+33, PT ;  /* 0x77f684df1b00780b */ /* 0x000fe20003f04000 */
[----:B------:R-:W-:-:S03]  /*1cd0*/  FADD R41, R40, R41 ;  /* 0x0000002928297221 */ /* 0x000fc60000000000 */
[----:B------:R-:W-:Y:S01]  /*1ce0*/  FSEL R40, R43, R28, P0 ;  /* 0x0000001c2b287208 */ /* 0x000fe20000000000 */
[----:B------:R-:W-:-:S04]  /*1cf0*/  FADD R41, R26, R41 ;  /* 0x000000291a297221 */ /* 0x000fc80000000000 */
[----:B------:R-:W-:-:S04]  /*1d00*/  FADD R43, R42, R41 ;  /* 0x000000292a2b7221 */ /* 0x000fc80000000000 */
[----:B------:R-:W-:Y:S01]  /*1d10*/  FADD R42, R42, -R43 ;  /* 0x8000002b2a2a7221 */ /* 0x000fe20000000000 */
[----:B------:R-:W-:-:S03]  /*1d20*/  FMUL.FTZ R26, R43, R40 ;  /* 0x000000282b1a7220 */ /* 0x000fc60000410000 */
[----:B------:R-:W-:Y:S01]  /*1d30*/  FADD R0, R41, R42 ;  /* 0x0000002a29007221 */ /* 0x000fe20000000000 */
[----:B------:R-:W-:-:S04]  /*1d40*/  FFMA.FTZ R41, R43, R40, -R26 ;  /* 0x000000282b297223 */ /* 0x000fc8000001081a */
[----:B------:R-:W-:-:S04]  /*1d50*/  FFMA.FTZ R0, R0, R40, R41 ;  /* 0x0000002800007223 */ /* 0x000fc80000010029 */
[----:B------:R-:W-:-:S04]  /*1d60*/  FFMA.FTZ R41, RZ, R43, R0 ;  /* 0x0000002bff297223 */ /* 0x000fc80000010000 */
[----:B------:R-:W-:-:S05]  /*1d70*/  FADD.FTZ R43, R26, R41 ;  /* 0x000000291a2b7221 */ /* 0x000fca0000010000 */
[----:B------:R-:W-:-:S04]  /*1d80*/  ISETP.NE.AND P0, PT, R43, 0x42b17218, PT ;  /* 0x42b172182b00780c */ /* 0x000fc80003f05270 */
[----:B------:R-:W-:-:S05]  /*1d90*/  FSEL R0, R43, 88.72283172607421875, P0 ;  /* 0x42b172172b007808 */ /* 0x000fca0000000000 */
[----:B------:R-:W-:-:S06]  /*1da0*/  FMUL.FTZ R40, R0, 1.4426950216293334961 ;  /* 0x3fb8aa3b00287820 */ /* 0x000fcc0000410000 */
[----:B------:R-:W1:Y:S02]  /*1db0*/  FRND.TRUNC R40, R40 ;  /* 0x0000002800287307 */ /* 0x000e64000020d000 */
[----:B-1----:R-:W-:Y:S01]  /*1dc0*/  FADD.FTZ R42, |R40|, -RZ ;  /* 0x800000ff282a7221 */ /* 0x002fe20000010200 */
[----:B------:R-:W-:-:S04]  /*1dd0*/  LOP3.LUT R45, R19, 0x80000000, R40, 0xb8, !PT ;  /* 0x80000000132d7812 */ /* 0x000fc800078eb828 */
[----:B------:R-:W-:-:S04]  /*1de0*/  FSETP.GT.AND P0, PT, R42, 126, PT ;  /* 0x42fc00002a00780b */ /* 0x000fc80003f04000 */
[----:B------:R-:W-:-:S05]  /*1df0*/  FSEL R45, R45, R40, P0 ;  /* 0x000000282d2d7208 */ /* 0x000fca0000000000 */
[----:B------:R-:W-:-:S04]  /*1e00*/  FFMA.FTZ R0, R45, -0.69314718246459960938, R0 ;  /* 0xbf3172182d007823 */ /* 0x000fc80000010000 */
[C---:B------:R-:W-:Y:S01]  /*1e10*/  FFMA.FTZ R0, R45.reuse, 1.9046542121259335545e-09, R0 ;  /* 0x3102e3082d007823 */ /* 0x040fe20000010000 */
[----:B------:R-:W-:-:S03]  /*1e20*/  FADD R45, R45, 12583039 ;  /* 0x4b40007f2d2d7421 */ /* 0x000fc60000000000 */
[----:B------:R-:W-:Y:S01]  /*1e30*/  FMUL R42, R0, 1.4426950216293334961 ;  /* 0x3fb8aa3b002a7820 */ /* 0x000fe20000400000 */
[----:B------:R-:W-:Y:S01]  /*1e40*/  FMUL R0, R28, 0.5 ;  /* 0x3f0000001c007820 */ /* 0x000fe20000400000 */
[----:B------:R-:W-:-:S04]  /*1e50*/  SHF.L.U32 R45, R45, 0x17, RZ ;  /* 0x000000172d2d7819 */ /* 0x000fc800000006ff */
[----:B------:R-:W1:Y:S02]  /*1e60*/  MUFU.EX2 R42, R42 ;  /* 0x0000002a002a7308 */ /* 0x000e640000000800 */
[----:B-1----:R-:W-:Y:S01]  /*1e70*/  FMUL R40, R45, R42 ;  /* 0x0000002a2d287220 */ /* 0x002fe20000400000 */
[----:B------:R-:W-:-:S05]  /*1e80*/  FADD.FTZ R42, |R39|, -RZ ;  /* 0x800000ff272a7221 */ /* 0x000fca0000010200 */
[----:B------:R1:W2:Y:S01]  /*1e90*/  FRND.TRUNC R45, R0 ;  /* 0x00000000002d7307 */ /* 0x0002a2000020d000 */
[----:B------:R-:W-:-:S04]  /*1ea0*/  FSETP.NEU.AND P3, PT, R40, +INF , PT ;  /* 0x7f8000002800780b */ /* 0x000fc80003f6d000 */
[----:B------:R-:W-:Y:S02]  /*1eb0*/  ISETP.NE.OR P4, PT, R43, 0x42b17218, !P3 ;  /* 0x42b172182b00780c */ /* 0x000fe40005f85670 */
[----:B-1----:R-:W-:Y:S01]  /*1ec0*/  MOV R0, 0x7f800000 ;  /* 0x7f80000000007802 */ /* 0x002fe20000000f00 */
[----:B--2---:R-:W-:-:S06]  /*1ed0*/  FFMA R45, R45, -2, R28 ;  /* 0xc00000002d2d7823 */ /* 0x004fcc000000001c */
[----:B------:R-:W-:Y:S02]  /*1ee0*/  @P3 FADD.FTZ R26, R26, -R43 ;  /* 0x8000002b1a1a3221 */ /* 0x000fe40000010000 */
[----:B------:R-:W1:Y:S01]  /*1ef0*/  @P1 FRND.TRUNC R43, R28 ;  /* 0x0000001c002b1307 */ /* 0x000e62000020d000 */
[----:B------:R-:W-:Y:S01]  /*1f00*/  FADD.FTZ R45, |R45|, -RZ ;  /* 0x800000ff2d2d7221 */ /* 0x000fe20000010200 */
[----:B------:R-:W-:Y:S01]  /*1f10*/  @P3 FADD.FTZ R41, R41, R26 ;  /* 0x0000001a29293221 */ /* 0x000fe20000010000 */
[----:B------:R-:W-:-:S03]  /*1f20*/  @!P1 FADD R26, R39, R39 ;  /* 0x00000027271a9221 */ /* 0x000fc60000000000 */
[----:B------:R-:W-:Y:S01]  /*1f30*/  FSETP.NEU.AND P0, PT, R45, 1, PT ;  /* 0x3f8000002d00780b */ /* 0x000fe20003f0d000 */
[----:B------:R-:W-:Y:S01]  /*1f40*/  @!P4 FADD R41, R41, 7.62939453125e-06 ;  /* 0x370000002929c421 */ /* 0x000fe20000000000 */
[----:B------:R-:W-:Y:S02]  /*1f50*/  FSETP.GEU.OR P4, PT, -R30, -1, !P1 ;  /* 0xbf8000001e00780b */ /* 0x000fe40004f8e500 */
[----:B------:R-:W-:Y:S01]  /*1f60*/  @!P1 SEL R26, R26, RZ, !P0 ;  /* 0x000000ff1a1a9207 */ /* 0x000fe20004000000 */
[----:B------:R-:W-:Y:S01]  /*1f70*/  @P3 FFMA.FTZ R0, R40, R41, R40 ;  /* 0x0000002928003223 */ /* 0x000fe20000010028 */
[----:B------:R-:W-:Y:S01]  /*1f80*/  FSETP.LT.AND P0, PT, -R30, -1, !P0 ;  /* 0xbf8000001e00780b */ /* 0x000fe20004701100 */
[----:B------:R-:W-:Y:S01]  /*1f90*/  FADD R30, R42, R27 ;  /* 0x0000001b2a1e7221 */ /* 0x000fe20000000000 */
[----:B------:R-:W-:Y:S01]  /*1fa0*/  @!P2 LOP3.LUT R26, R26, 0x7f800000, RZ, 0xfc, !PT ;  /* 0x7f8000001a1aa812 */ /* 0x000fe200078efcff */
[----:B------:R-:W-:Y:S01]  /*1fb0*/  FADD R40, -R31, 1 ;  /* 0x3f8000001f287421 */ /* 0x000fe20000000100 */
[----:B-1----:R-:W-:-:S02]  /*1fc0*/  @P1 FSETP.NEU.AND P3, PT, R28, R43, PT ;  /* 0x0000002b1c00120b */ /* 0x002fc40003f6d000 */
[----:B------:R-:W-:Y:S01]  /*1fd0*/  ISETP.GE.AND P2, PT, R30, 0x7f800000, PT ;  /* 0x7f8000001e00780c */ /* 0x000fe20003f46270 */
[----:B------:R-:W-:Y:S01]  /*1fe0*/  FADD R30, -R7, 1 ;  /* 0x3f800000071e7421 */ /* 0x000fe20000000100 */
[----:B------:R-:W-:-:S04]  /*1ff0*/  @P1 FSEL R0, -R0, R0, P0 ;  /* 0x0000000000001208 */ /* 0x000fc80000000100 */
[----:B------:R-:W-:-:S04]  /*2000*/  @!P4 FSEL R0, R0, +QNAN , !P3 ;  /* 0x7fffffff0000c808 */ /* 0x000fc80005800000 */
[----:B------:R-:W-:-:S03]  /*2010*/  @P1 MOV R26, R0 ;  /* 0x00000000001a1202 */ /* 0x000fc60000000f00 */
[----:B------:R-:W-:Y:S05]  /*2020*/  @!P2 BRA `(.L_x_3) ;  /* 0x000000000050a947 */ /* 0x000fea0003800000 */
        /* <DEDUP_REMOVED lines=20> */
.L_x_3:
[----:B------:R-:W-:Y:S05]  /*2170*/  BSYNC B0 ;  /* 0x0000000000007941 */ /* 0x000fea0003800000 */
.L_x_2:
[----:B------:R-:W-:Y:S01]  /*2180*/  FADD.FTZ R41, |R40|, -RZ ;  /* 0x800000ff28297221 */ /* 0x000fe20000010200 */
[----:B------:R-:W-:Y:S04]  /*2190*/  BSSY B0, `(.L_x_4) ;  /* 0x0000074000007945 */ /* 0x000fe80003800000 */
[----:B------:R-:W-:-:S04]  /*21a0*/  LOP3.LUT R0, R41, 0x7fffff, RZ, 0xc0, !PT ;  /* 0x007fffff29007812 */ /* 0x000fc800078ec0ff */
[----:B------:R-:W-:-:S04]  /*21b0*/  LOP3.LUT R27, R0, 0x3f800000, RZ, 0xfc, !PT ;  /* 0x3f800000001b7812 */ /* 0x000fc800078efcff */
[----:B------:R-:W-:-:S13]  /*21c0*/  FSETP.GT.AND P0, PT, R27, 1.4142135381698608398, PT ;  /* 0x3fb504f31b00780b */ /* 0x000fda0003f04000 */
[----:B------:R-:W-:-:S04]  /*21d0*/  @P0 FMUL R27, R27, 0.5 ;  /* 0x3f0000001b1b0820 */ /* 0x000fc80000400000 */
        /* <DEDUP_REMOVED lines=11> */
[----:B------:R-:W-:Y:S01]  /*2290*/  SHF.R.U32.HI R43, RZ, 0x17, R41 ;  /* 0x00000017ff2b7819 */ /* 0x000fe20000011629 */
[----:B------:R-:W-:Y:S02]  /*22a0*/  FADD R46, R42, R42 ;  /* 0x0000002a2a2e7221 */ /* 0x000fe40000000000 */
[CC--:B------:R-:W-:Y:S01]  /*22b0*/  FFMA R42, R0.reuse, R27.reuse, R47 ;  /* 0x0000001b002a7223 */ /* 0x0c0fe2000000002f */
[----:B------:R-:W-:Y:S01]  /*22c0*/  I2FP.F32.U32 R43, R43 ;  /* 0x0000002b002b7245 */ /* 0x000fe20000201000 */
[----:B------:R-:W-:Y:S01]  /*22d0*/  FFMA.FTZ R45, R45, -R44, R46 ;  /* 0x8000002c2d2d7223 */ /* 0x000fe2000001002e */
[----:B------:R-:W-:Y:S01]  /*22e0*/  FMUL R46, R25, 0.0001220703125 ;  /* 0x39000000192e7820 */ /* 0x000fe20000400000 */
[C---:B------:R-:W-:Y:S02]  /*22f0*/  FFMA R44, R0.reuse, R27, -R42 ;  /* 0x0000001b002c7223 */ /* 0x040fe4000000082a */
[----:B------:R-:W-:Y:S01]  /*2300*/  FADD R27, R43, -127 ;  /* 0xc2fe00002b1b7421 */ /* 0x000fe20000000000 */
[----:B------:R-:W-:Y:S01]  /*2310*/  FMUL.FTZ R45, R0, R45 ;  /* 0x0000002d002d7220 */ /* 0x000fe20000410000 */
[----:B------:R-:W-:-:S02]  /*2320*/  FADD R44, R47, R44 ;  /* 0x0000002c2f2c7221 */ /* 0x000fc40000000000 */
[----:B------:R-:W-:Y:S02]  /*2330*/  @P0 FADD R27, R27, 1 ;  /* 0x3f8000001b1b0421 */ /* 0x000fe40000000000 */
[----:B------:R-:W-:Y:S02]  /*2340*/  FADD R45, R45, R44 ;  /* 0x0000002c2d2d7221 */ /* 0x000fe40000000000 */
[C---:B------:R-:W-:Y:S01]  /*2350*/  FMUL.FTZ R44, R27.reuse, 0.693145751953125 ;  /* 0x3f3172001b2c7820 */ /* 0x040fe20000410000 */
[----:B------:R-:W-:Y:S01]  /*2360*/  FMUL.FTZ R27, R27, 1.428606765330187045e-06 ;  /* 0x35bfbe8e1b1b7820 */ /* 0x000fe20000410000 */
        /* <DEDUP_REMOVED lines=21> */
[----:B------:R-:W-:-:S04]  /*24c0*/  FMUL.FTZ R45, R43, 1.4426950216293334961 ;  /* 0x3fb8aa3b2b2d7820 */ /* 0x000fc80000410000 */
[----:B------:R-:W1:Y:S02]  /*24d0*/  FRND.TRUNC R46, R45 ;  /* 0x0000002d002e7307 */ /* 0x000e64000020d000 */
[----:B-1----:R-:W-:-:S05]  /*24e0*/  FADD.FTZ R47, |R46|, -RZ ;  /* 0x800000ff2e2f7221 */ /* 0x002fca0000010200 */
[----:B------:R-:W-:Y:S02]  /*24f0*/  FSETP.GT.AND P0, PT, R47, 126, PT ;  /* 0x42fc00002f00780b */ /* 0x000fe40003f04000 */
[----:B------:R-:W-:-:S04]  /*2500*/  LOP3.LUT R47, R19, 0x80000000, R46, 0xb8, !PT ;  /* 0x80000000132f7812 */ /* 0x000fc800078eb82e */
[----:B------:R-:W-:Y:S02]  /*2510*/  FSEL R46, R47, R46, P0 ;  /* 0x0000002e2f2e7208 */ /* 0x000fe40000000000 */
[----:B------:R-:W-:-:S03]  /*2520*/  FSETP.NEU.AND P0, PT, R40, RZ, PT ;  /* 0x000000ff2800720b */ /* 0x000fc60003f0d000 */
[----:B------:R-:W-:Y:S01]  /*2530*/  FFMA.FTZ R43, R46, -0.69314718246459960938, R43 ;  /* 0xbf3172182e2b7823 */ /* 0x000fe2000001002b */
[----:B------:R-:W-:-:S03]  /*2540*/  FSETP.GEU.OR P3, PT, R25, RZ, P0 ;  /* 0x000000ff1900720b */ /* 0x000fc6000076e400 */
[C---:B------:R-:W-:Y:S01]  /*2550*/  FFMA.FTZ R43, R46.reuse, 1.9046542121259335545e-09, R43 ;  /* 0x3102e3082e2b7823 */ /* 0x040fe2000001002b */
[----:B------:R-:W-:-:S03]  /*2560*/  FADD R46, R46, 12583039 ;  /* 0x4b40007f2e2e7421 */ /* 0x000fc60000000000 */
[----:B------:R-:W-:Y:S01]  /*2570*/  FMUL R47, R43, 1.4426950216293334961 ;  /* 0x3fb8aa3b2b2f7820 */ /* 0x000fe20000400000 */
[----:B------:R-:W-:Y:S01]  /*2580*/  FMUL R43, R25, 0.5 ;  /* 0x3f000000192b7820 */ /* 0x000fe20000400000 */
[----:B------:R-:W-:Y:S02]  /*2590*/  SHF.L.U32 R45, R46, 0x17, RZ ;  /* 0x000000172e2d7819 */ /* 0x000fe400000006ff */
[----:B------:R-:W1:Y:S08]  /*25a0*/  MUFU.EX2 R48, R47 ;  /* 0x0000002f00307308 */ /* 0x000e700000000800 */
[----:B------:R-:W2:Y:S01]  /*25b0*/  FRND.TRUNC R46, R43 ;  /* 0x0000002b002e7307 */ /* 0x000ea2000020d000 */
[----:B-1----:R-:W-:-:S07]  /*25c0*/  FMUL R45, R45, R48 ;  /* 0x000000302d2d7220 */ /* 0x002fce0000400000 */
[----:B------:R-:W1:Y:S01]  /*25d0*/  @P0 FRND.TRUNC R48, R25 ;  /* 0x0000001900300307 */ /* 0x000e62000020d000 */
[----:B------:R-:W-:Y:S01]  /*25e0*/  FSETP.NEU.AND P4, PT, R45, +INF , PT ;  /* 0x7f8000002d00780b */ /* 0x000fe20003f8d000 */
[----:B--2---:R-:W-:-:S03]  /*25f0*/  FFMA R46, R46, -2, R25 ;  /* 0xc00000002e2e7823 */ /* 0x004fc60000000019 */
[----:B------:R-:W-:Y:S01]  /*2600*/  ISETP.NE.OR P1, PT, R44, 0x42b17218, !P4 ;  /* 0x42b172182c00780c */ /* 0x000fe20006725670 */
[----:B------:R-:W-:-:S05]  /*2610*/  FADD.FTZ R46, |R46|, -RZ ;  /* 0x800000ff2e2e7221 */ /* 0x000fca0000010200 */
[----:B------:R-:W-:-:S03]  /*2620*/  FSETP.NEU.AND P5, PT, R46, 1, PT ;  /* 0x3f8000002e00780b */ /* 0x000fc60003fad000 */
[----:B------:R-:W-:Y:S01]  /*2630*/  @P4 FADD.FTZ R27, R27, -R44 ;  /* 0x8000002c1b1b4221 */ /* 0x000fe20000010000 */
[----:B------:R-:W-:-:S03]  /*2640*/  FSETP.LT.AND P2, PT, -R31, -1, !P5 ;  /* 0xbf8000001f00780b */ /* 0x000fc60006f41100 */
[----:B------:R-:W-:Y:S01]  /*2650*/  @P4 FADD.FTZ R44, R0, R27 ;  /* 0x0000001b002c4221 */ /* 0x000fe20000010000 */
[----:B------:R-:W-:Y:S01]  /*2660*/  @!P0 FADD R27, R40, R40 ;  /* 0x00000028281b8221 */ /* 0x000fe20000000000 */
[----:B------:R-:W-:Y:S02]  /*2670*/  MOV R0, 0x7f800000 ;  /* 0x7f80000000007802 */ /* 0x000fe40000000f00 */
[----:B------:R-:W-:Y:S01]  /*2680*/  @!P1 FADD R44, R44, 7.62939453125e-06 ;  /* 0x370000002c2c9421 */ /* 0x000fe20000000000 */
[----:B------:R-:W-:Y:S01]  /*2690*/  FSETP.GEU.OR P1, PT, -R31, -1, !P0 ;  /* 0xbf8000001f00780b */ /* 0x000fe2000472e500 */
[----:B------:R-:W-:Y:S01]  /*26a0*/  FADD R31, R41, R42 ;  /* 0x0000002a291f7221 */ /* 0x000fe20000000000 */
[----:B------:R-:W-:Y:S01]  /*26b0*/  @!P0 SEL R27, R27, RZ, !P5 ;  /* 0x000000ff1b1b8207 */ /* 0x000fe20006800000 */
[----:B------:R-:W-:Y:S01]  /*26c0*/  @P4 FFMA.FTZ R0, R45, R44, R45 ;  /* 0x0000002c2d004223 */ /* 0x000fe2000001002d */
[----:B-1----:R-:W-:Y:S02]  /*26d0*/  @P0 FSETP.NEU.AND P4, PT, R25, R48, PT ;  /* 0x000000301900020b */ /* 0x002fe40003f8d000 */
[----:B------:R-:W-:-:S02]  /*26e0*/  @!P3 LOP3.LUT R27, R27, 0x7f800000, RZ, 0xfc, !PT ;  /* 0x7f8000001b1bb812 */ /* 0x000fc400078efcff */
[----:B------:R-:W-:Y:S02]  /*26f0*/  ISETP.GE.AND P3, PT, R31, 0x7f800000, PT ;  /* 0x7f8000001f00780c */ /* 0x000fe40003f66270 */
[----:B------:R-:W-:Y:S01]  /*2700*/  @P0 FSEL R43, -R0, R0, P2 ;  /* 0x00000000002b0208 */ /* 0x000fe20001000100 */
[----:B------:R-:W-:Y:S01]  /*2710*/  FMUL R0, R17, R30 ;  /* 0x0000001e11007220 */ /* 0x000fe20000400000 */
[----:B------:R-:W-:Y:S02]  /*2720*/  @!P0 MOV R17, R27 ;  /* 0x0000001b00118202 */ /* 0x000fe40000000f00 */
[----:B------:R-:W-:Y:S01]  /*2730*/  @!P1 FSEL R43, R43, +QNAN , !P4 ;  /* 0x7fffffff2b2b9808 */ /* 0x000fe20006000000 */
[----:B------:R-:W-:Y:S01]  /*2740*/  FFMA R31, R7, R20, R0 ;  /* 0x00000014071f7223 */ /* 0x000fe20000000000 */
[----:B------:R-:W-:Y:S02]  /*2750*/  FFMA R20, R30, 4, R7 ;  /* 0x408000001e147823 */ /* 0x000fe40000000007 */
[----:B------:R-:W-:Y:S01]  /*2760*/  @P0 MOV R17, R43 ;  /* 0x0000002b00110202 */ /* 0x000fe20000000f00 */
[----:B------:R-:W-:-:S02]  /*2770*/  FADD R27, -R31, 1 ;  /* 0x3f8000001f1b7421 */ /* 0x000fc40000000100 */
        /* <DEDUP_REMOVED lines=21> */
.L_x_5:
[----:B------:R-:W-:Y:S05]  /*28d0*/  BSYNC B0 ;  /* 0x0000000000007941 */ /* 0x000fea0003800000 */
.L_x_4:
[C---:B------:R-:W-:Y:S01]  /*28e0*/  FADD.FTZ R41, |R27|.reuse, -RZ ;  /* 0x800000ff1b297221 */ /* 0x040fe20000010200 */
[----:B------:R-:W-:Y:S01]  /*28f0*/  FSETP.NEU.AND P1, PT, R27, RZ, PT ;  /* 0x000000ff1b00720b */ /* 0x000fe20003f2d000 */
[----:B------:R-:W-:Y:S03]  /*2900*/  BSSY B0, `(.L_x_6) ;  /* 0x000006f000007945 */ /* 0x000fe60003800000 */
[----:B------:R-:W-:Y:S02]  /*2910*/  LOP3.LUT R0, R41, 0x7fffff, RZ, 0xc0, !PT ;  /* 0x007fffff29007812 */ /* 0x000fe400078ec0ff */
[----:B------:R-:W-:Y:S02]  /*2920*/  SHF.R.U32.HI R44, RZ, 0x17, R41 ;  /* 0x00000017ff2c7819 */ /* 0x000fe40000011629 */
[----:B------:R-:W-:Y:S02]  /*2930*/  LOP3.LUT R45, R0, 0x3f800000, RZ, 0xfc, !PT ;  /* 0x3f800000002d7812 */ /* 0x000fe400078efcff */
[----:B------:R-:W-:-:S02]  /*2940*/  I2FP.F32.U32 R44, R44 ;  /* 0x0000002c002c7245 */ /* 0x000fc40000201000 */
[----:B------:R-:W-:Y:S02]  /*2950*/  FSETP.GT.AND P0, PT, R45, 1.4142135381698608398, PT ;  /* 0x3fb504f32d00780b */ /* 0x000fe40003f04000 */
[----:B------:R-:W-:-:S11]  /*2960*/  FSETP.GEU.OR P3, PT, R20, RZ, P1 ;  /* 0x000000ff1400720b */ /* 0x000fd60000f6e400 */
        /* <DEDUP_REMOVED lines=13> */
[-C--:B------:R-:W-:Y:S01]  /*2a40*/  FFMA R18, R0, R43.reuse, R47 ;  /* 0x0000002b00127223 */ /* 0x080fe2000000002f */
[----:B------:R-:W-:Y:S01]  /*2a50*/  FFMA.FTZ R45, R45, -R42, R46 ;  /* 0x8000002a2d2d7223 */ /* 0x000fe2000001002e */
[----:B------:R-:W-:Y:S02]  /*2a60*/  FADD R42, R44, -127 ;  /* 0xc2fe00002c2a7421 */ /* 0x000fe40000000000 */
[C---:B------:R-:W-:Y:S01]  /*2a70*/  FFMA R46, R0.reuse, R43, -R18 ;  /* 0x0000002b002e7223 */ /* 0x040fe20000000812 */
[----:B------:R-:W-:Y:S01]  /*2a80*/  FMUL.FTZ R45, R0, R45 ;  /* 0x0000002d002d7220 */ /* 0x000fe20000410000 */
[----:B------:R-:W-:Y:S02]  /*2a90*/  @P0 FADD R42, R42, 1 ;  /* 0x3f8000002a2a0421 */ /* 0x000fe40000000000 */
[----:B------:R-:W-:Y:S02]  /*2aa0*/  FADD R46, R47, R46 ;  /* 0x0000002e2f2e7221 */ /* 0x000fe40000000000 */
[C---:B------:R-:W-:Y:S01]  /*2ab0*/  FMUL.FTZ R44, R42.reuse, 0.693145751953125 ;  /* 0x3f3172002a2c7820 */ /* 0x040fe20000410000 */
[----:B------:R-:W-:Y:S01]  /*2ac0*/  FMUL.FTZ R42, R42, 1.428606765330187045e-06 ;  /* 0x35bfbe8e2a2a7820 */ /* 0x000fe20000410000 */
[----:B------:R-:W-:-:S04]  /*2ad0*/  FADD R45, R45, R46 ;  /* 0x0000002e2d2d7221 */ /* 0x000fc80000000000 */
[----:B------:R-:W-:-:S04]  /*2ae0*/  FADD R43, R18, R45 ;  /* 0x0000002d122b7221 */ /* 0x000fc80000000000 */
[----:B------:R-:W-:Y:S01]  /*2af0*/  FADD R0, R43, R44 ;  /* 0x0000002c2b007221 */ /* 0x000fe20000000000 */
[----:B------:R-:W-:-:S03]  /*2b00*/  FADD R18, R18, -R43 ;  /* 0x8000002b12127221 */ /* 0x000fc60000000000 */
[----:B------:R-:W-:Y:S01]  /*2b10*/  FADD R44, R44, -R0 ;  /* 0x800000002c2c7221 */ /* 0x000fe20000000000 */
[----:B------:R-:W-:Y:S01]  /*2b20*/  FADD R45, R45, R18 ;  /* 0x000000122d2d7221 */ /* 0x000fe20000000000 */
[C---:B------:R-:W-:Y:S02]  /*2b30*/  FADD.FTZ R18, |R20|.reuse, -RZ ;  /* 0x800000ff14127221 */ /* 0x040fe40000010200 */
[----:B------:R-:W-:Y:S01]  /*2b40*/  FADD R44, R43, R44 ;  /* 0x0000002c2b2c7221 */ /* 0x000fe20000000000 */
[----:B------:R-:W-:Y:S02]  /*2b50*/  FMUL R43, R20, 0.0001220703125 ;  /* 0x39000000142b7820 */ /* 0x000fe40000400000 */
        /* <DEDUP_REMOVED lines=25> */
[----:B------:R-:W-:Y:S02]  /*2cf0*/  SHF.L.U32 R44, R19, 0x17, RZ ;  /* 0x00000017132c7819 */ /* 0x000fe400000006ff */
[----:B------:R-:W1:Y:S08]  /*2d00*/  MUFU.EX2 R47, R46 ;  /* 0x0000002e002f7308 */ /* 0x000e700000000800 */
[----:B------:R2:W3:Y:S01]  /*2d10*/  FRND.TRUNC R19, R0 ;  /* 0x0000000000137307 */ /* 0x0004e2000020d000 */
[----:B-1----:R-:W-:Y:S01]  /*2d20*/  FMUL R44, R44, R47 ;  /* 0x0000002f2c2c7220 */ /* 0x002fe20000400000 */
[----:B--2---:R-:W-:-:S04]  /*2d30*/  MOV R0, 0x7f800000 ;  /* 0x7f80000000007802 */ /* 0x004fc80000000f00 */
[----:B------:R-:W-:Y:S01]  /*2d40*/  FSETP.NEU.AND P4, PT, R44, +INF , PT ;  /* 0x7f8000002c00780b */ /* 0x000fe20003f8d000 */
[----:B---3--:R-:W-:-:S03]  /*2d50*/  FFMA R19, R19, -2, R20 ;  /* 0xc000000013137823 */ /* 0x008fc60000000014 */
[----:B------:R-:W-:Y:S01]  /*2d60*/  ISETP.NE.OR P2, PT, R45, 0x42b17218, !P4 ;  /* 0x42b172182d00780c */ /* 0x000fe20006745670 */
[----:B------:R-:W-:-:S05]  /*2d70*/  FADD.FTZ R19, |R19|, -RZ ;  /* 0x800000ff13137221 */ /* 0x000fca0000010200 */
[----:B------:R-:W-:-:S03]  /*2d80*/  FSETP.NEU.AND P0, PT, R19, 1, PT ;  /* 0x3f8000001300780b */ /* 0x000fc60003f0d000 */
[----:B------:R-:W-:Y:S01]  /*2d90*/  @P4 FADD.FTZ R42, R42, -R45 ;  /* 0x8000002d2a2a4221 */ /* 0x000fe20000010000 */
[----:B------:R-:W-:Y:S01]  /*2da0*/  @!P1 FADD R19, R27, R27 ;  /* 0x0000001b1b139221 */ /* 0x000fe20000000000 */
[----:B------:R-:W1:Y:S02]  /*2db0*/  @P1 FRND.TRUNC R45, R20 ;  /* 0x00000014002d1307 */ /* 0x000e64000020d000 */
[----:B------:R-:W-:Y:S01]  /*2dc0*/  @P4 FADD.FTZ R43, R43, R42 ;  /* 0x0000002a2b2b4221 */ /* 0x000fe20000010000 */
[----:B------:R-:W-:Y:S01]  /*2dd0*/  FADD R42, R41, R18 ;  /* 0x00000012292a7221 */ /* 0x000fe20000000000 */
[----:B------:R-:W-:Y:S02]  /*2de0*/  @!P1 SEL R19, R19, RZ, !P0 ;  /* 0x000000ff13139207 */ /* 0x000fe40004000000 */
[----:B------:R-:W-:Y:S01]  /*2df0*/  @!P2 FADD R43, R43, 7.62939453125e-06 ;  /* 0x370000002b2ba421 */ /* 0x000fe20000000000 */
[----:B------:R-:W-:Y:S02]  /*2e00*/  FSETP.GEU.OR P2, PT, -R31, -1, !P1 ;  /* 0xbf8000001f00780b */ /* 0x000fe40004f4e500 */
[----:B------:R-:W-:Y:S01]  /*2e10*/  @!P3 LOP3.LUT R19, R19, 0x7f800000, RZ, 0xfc, !PT ;  /* 0x7f8000001313b812 */ /* 0x000fe200078efcff */
[----:B------:R-:W-:Y:S01]  /*2e20*/  @P4 FFMA.FTZ R0, R44, R43, R44 ;  /* 0x0000002b2c004223 */ /* 0x000fe2000001002c */
[----:B------:R-:W-:-:S02]  /*2e30*/  ISETP.GE.AND P3, PT, R42, 0x7f800000, PT ;  /* 0x7f8000002a00780c */ /* 0x000fc40003f66270 */
[----:B------:R-:W-:Y:S02]  /*2e40*/  FSETP.LT.AND P0, PT, -R31, -1, !P0 ;  /* 0xbf8000001f00780b */ /* 0x000fe40004701100 */
[----:B-1----:R-:W-:Y:S02]  /*2e50*/  @P1 FSETP.NEU.AND P4, PT, R20, R45, PT ;  /* 0x0000002d1400120b */ /* 0x002fe40003f8d000 */
[----:B------:R-:W-:Y:S02]  /*2e60*/  @P1 FSEL R31, -R0, R0, P0 ;  /* 0x00000000001f1208 */ /* 0x000fe40000000100 */
[----:B------:R-:W-:Y:S02]  /*2e70*/  @!P1 MOV R0, R19 ;  /* 0x0000001300009202 */ /* 0x000fe40000000f00 */
[----:B------:R-:W-:-:S04]  /*2e80*/  @!P2 FSEL R31, R31, +QNAN , !P4 ;  /* 0x7fffffff1f1fa808 */ /* 0x000fc80006000000 */
[----:B------:R-:W-:Y:S01]  /*2e90*/  @P1 MOV R0, R31 ;  /* 0x0000001f00001202 */ /* 0x000fe20000000f00 */
        /* <DEDUP_REMOVED lines=21> */
.L_x_7:
[----:B------:R-:W-:Y:S05]  /*2ff0*/  BSYNC B0 ;  /* 0x0000000000007941 */ /* 0x000fea0003800000 */
.L_x_6:
[----:B------:R-:W-:Y:S01]  /*3000*/  FSETP.NEU.AND P4, PT, R9, RZ, PT ;  /* 0x000000ff0900720b */ /* 0x000fe20003f8d000 */
[----:B------:R-:W1:Y:S01]  /*3010*/  S2UR UR5, SR_CgaCtaId ;  /* 0x00000000000579c3 */ /* 0x000e620000008800 */
[----:B------:R-:W-:Y:S01]  /*3020*/  FSETP.NEU.AND P5, PT, R13, RZ, PT ;  /* 0x000000ff0d00720b */ /* 0x000fe20003fad000 */
[----:B------:R-:W-:Y:S01]  /*3030*/  UMOV UR4, 0x400 ;  /* 0x0000040000047882 */ /* 0x000fe20000000000 */
[----:B------:R-:W-:Y:S02]  /*3040*/  FSETP.NEU.AND P6, PT, R28, RZ, PT ;  /* 0x000000ff1c00720b */ /* 0x000fe40003fcd000 */
[----:B------:R-:W-:Y:S02]  /*3050*/  FSEL R29, R29, 1, P4 ;  /* 0x3f8000001d1d7808 */ /* 0x000fe40002000000 */
[----:B------:R-:W-:Y:S02]  /*3060*/  FSETP.NEU.AND P4, PT, R14, RZ, PT ;  /* 0x000000ff0e00720b */ /* 0x000fe40003f8d000 */
[----:B------:R-:W-:-:S02]  /*3070*/  FSEL R2, R2, -INF , P5 ;  /* 0xff80000002027808 */ /* 0x000fc40002800000 */
[----:B------:R-:W-:Y:S02]  /*3080*/  FSETP.NEU.AND P5, PT, R3, RZ, PT ;  /* 0x000000ff0300720b */ /* 0x000fe40003fad000 */
[----:B------:R-:W-:Y:S02]  /*3090*/  FSEL R26, R26, 1, P6 ;  /* 0x3f8000001a1a7808 */ /* 0x000fe40003000000 */
[----:B------:R-:W-:Y:S02]  /*30a0*/  FSETP.NEU.AND P6, PT, R11, RZ, PT ;  /* 0x000000ff0b00720b */ /* 0x000fe40003fcd000 */
[----:B------:R-:W-:Y:S02]  /*30b0*/  FSEL R3, R8, -INF , P4 ;  /* 0xff80000008037808 */ /* 0x000fe40002000000 */
[----:B------:R-:W-:Y:S02]  /*30c0*/  FSETP.NEU.AND P4, PT, R12, RZ, PT ;  /* 0x000000ff0c00720b */ /* 0x000fe40003f8d000 */
[----:B------:R-:W-:-:S02]  /*30d0*/  FSEL R33, R33, -INF , P5 ;  /* 0xff80000021217808 */ /* 0x000fc40002800000 */
[----:B------:R-:W-:Y:S01]  /*30e0*/  FSEL R32, R32, -INF , P6 ;  /* 0xff80000020207808 */ /* 0x000fe20003000000 */
[----:B-1----:R-:W-:Y:S01]  /*30f0*/  UPRMT UR4, UR5, 0x654, UR4 ;  /* 0x0000065405047896 */ /* 0x002fe20008000004 */
[----:B------:R-:W-:Y:S01]  /*3100*/  FSETP.NEU.AND P6, PT, R21, RZ, PT ;  /* 0x000000ff1500720b */ /* 0x000fe20003fcd000 */
[----:B------:R-:W-:Y:S01]  /*3110*/  FMUL R36, R36, R33 ;  /* 0x0000002124247220 */ /* 0x000fe20000400000 */
[----:B------:R-:W-:Y:S01]  /*3120*/  FSEL R23, R23, -INF , P4 ;  /* 0xff80000017177808 */ /* 0x000fe20002000000 */
[----:B------:R-:W-:Y:S01]  /*3130*/  FMUL R15, R15, R32 ;  /* 0x000000200f0f7220 */ /* 0x000fe20000400000 */
[----:B------:R-:W-:Y:S01]  /*3140*/  FSETP.NEU.AND P5, PT, R22, RZ, PT ;  /* 0x000000ff1600720b */ /* 0x000fe20003fad000 */
[----:B------:R-:W-:Y:S01]  /*3150*/  FFMA R5, R5, R2, R36 ;  /* 0x0000000205057223 */ /* 0x000fe20000000024 */
[----:B------:R-:W-:Y:S01]  /*3160*/  FSETP.NEU.AND P4, PT, R39, 1, PT ;  /* 0x3f8000002700780b */ /* 0x000fe20003f8d000 */
[----:B------:R-:W-:Y:S01]  /*3170*/  FFMA R4, R4, R3, R15 ;  /* 0x0000000304047223 */ /* 0x000fe2000000000f */
[----:B------:R-:W-:-:S02]  /*3180*/  FSEL R35, R35, -INF , P6 ;  /* 0xff80000023237808 */ /* 0x000fc40003000000 */
[----:B------:R-:W-:Y:S02]  /*3190*/  FSETP.NEU.AND P3, PT, R25, RZ, PT ;  /* 0x000000ff1900720b */ /* 0x000fe40003f6d000 */
[----:B------:R-:W-:Y:S01]  /*31a0*/  FSETP.NEU.AND P6, PT, R16, 1, PT ;  /* 0x3f8000001000780b */ /* 0x000fe20003fcd000 */
[----:B------:R-:W-:Y:S01]  /*31b0*/  FMUL R30, R30, R35 ;  /* 0x000000231e1e7220 */ /* 0x000fe20000400000 */
[----:B------:R-:W-:Y:S02]  /*31c0*/  FSEL R34, R34, -INF , P5 ;  /* 0xff80000022227808 */ /* 0x000fe40002800000 */
[----:B------:R-:W-:Y:S02]  /*31d0*/  FSEL R26, R26, 1, P4 ;  /* 0x3f8000001a1a7808 */ /* 0x000fe40002000000 */
[----:B------:R-:W-:Y:S01]  /*31e0*/  FSETP.NEU.AND P1, PT, R40, 1, PT ;  /* 0x3f8000002800780b */ /* 0x000fe20003f2d000 */
[----:B------:R-:W-:Y:S01]  /*31f0*/  FMUL R37, R37, R34 ;  /* 0x0000002225257220 */ /* 0x000fe20000400000 */
[----:B------:R-:W-:Y:S01]  /*3200*/  FSETP.NEU.AND P2, PT, R20, RZ, PT ;  /* 0x000000ff1400720b */ /* 0x000fe20003f4d000 */
[----:B------:R-:W-:Y:S01]  /*3210*/  FMUL R26, R26, R5 ;  /* 0x000000051a1a7220 */ /* 0x000fe20000400000 */
[----:B------:R-:W-:Y:S01]  /*3220*/  FSETP.NEU.AND P4, PT, R10, RZ, PT ;  /* 0x000000ff0a00720b */ /* 0x000fe20003f8d000 */
[----:B------:R-:W-:Y:S01]  /*3230*/  FFMA R23, R6, R23, R37 ;  /* 0x0000001706177223 */ /* 0x000fe20000000025 */
[----:B------:R-:W-:-:S02]  /*3240*/  FSEL R17, R17, 1, P3 ;  /* 0x3f80000011117808 */ /* 0x000fc40001800000 */
[----:B------:R-:W-:Y:S02]  /*3250*/  FSEL R29, R29, 1, P6 ;  /* 0x3f8000001d1d7808 */ /* 0x000fe40003000000 */
[----:B------:R-:W-:Y:S02]  /*3260*/  FSETP.NEU.AND P0, PT, R27, 1, PT ;  /* 0x3f8000001b00780b */ /* 0x000fe40003f0d000 */
[----:B------:R-:W-:Y:S01]  /*3270*/  FSEL R24, R24, -INF , P4 ;  /* 0xff80000018187808 */ /* 0x000fe20002000000 */
[----:B------:R-:W-:Y:S01]  /*3280*/  FFMA R4, R29, R4, R26 ;  /* 0x000000041d047223 */ /* 0x000fe2000000001a */
[----:B------:R-:W-:Y:S02]  /*3290*/  FSEL R0, R0, 1, P2 ;  /* 0x3f80000000007808 */ /* 0x000fe40001000000 */
[----:B------:R-:W-:Y:S01]  /*32a0*/  FSEL R2, R17, 1, P1 ;  /* 0x3f80000011027808 */ /* 0x000fe20000800000 */
[----:B------:R-:W-:Y:S01]  /*32b0*/  FFMA R24, R7, R24, R30 ;  /* 0x0000001807187223 */ /* 0x000fe2000000001e */
[----:B------:R-:W-:-:S02]  /*32c0*/  FSEL R3, R0, 1, P0 ;  /* 0x3f80000000037808 */ /* 0x000fc40000000000 */
[C---:B------:R-:W-:Y:S01]  /*32d0*/  LOP3.LUT P0, RZ, R38.reuse, 0x1f, RZ, 0xc0, !PT ;  /* 0x0000001f26ff7812 */ /* 0x040fe2000780c0ff */
[----:B------:R-:W-:Y:S01]  /*32e0*/  FFMA R23, R23, R2, R4 ;  /* 0x0000000217177223 */ /* 0x000fe20000000004 */
[C---:B------:R-:W-:Y:S02]  /*32f0*/  ISETP.GE.AND P1, PT, R38.reuse, 0x2, PT ;  /* 0x000000022600780c */ /* 0x040fe40003f26270 */
[----:B------:R-:W-:Y:S01]  /*3300*/  SHF.L.U32 R8, R38, 0x2, RZ ;  /* 0x0000000226087819 */ /* 0x000fe200000006ff */
[----:B------:R-:W-:-:S05]  /*3310*/  FFMA R3, R24, R3, R23 ;  /* 0x0000000318037223 */ /* 0x000fca0000000017 */
[----:B------:R-:W1:Y:S02]  /*3320*/  SHFL.BFLY PT, R0, R3, 0x10, 0x1f ;  /* 0x0e001f0003007f89 */ /* 0x000e6400000e0000 */
[----:B-1----:R-:W-:-:S05]  /*3330*/  FADD R0, R3, R0 ;  /* 0x0000000003007221 */ /* 0x002fca0000000000 */
[----:B------:R-:W1:Y:S02]  /*3340*/  SHFL.BFLY PT, R5, R0, 0x8, 0x1f ;  /* 0x0d001f0000057f89 */ /* 0x000e6400000e0000 */
[----:B-1----:R-:W-:Y:S01]  /*3350*/  FADD R5, R0, R5 ;  /* 0x0000000500057221 */ /* 0x002fe20000000000 */
[----:B------:R-:W-:-:S04]  /*3360*/  SHF.R.U32.HI R0, RZ, 0x3, R38 ;  /* 0x00000003ff007819 */ /* 0x000fc80000011626 */
[----:B------:R-:W1:Y:S01]  /*3370*/  SHFL.BFLY PT, R2, R5, 0x4, 0x1f ;  /* 0x0c801f0005027f89 */ /* 0x000e6200000e0000 */
[----:B------:R-:W-:Y:S01]  /*3380*/  LOP3.LUT R0, R0, 0x4, RZ, 0xc0, !PT ;  /* 0x0000000400007812 */ /* 0x000fe200078ec0ff */
[----:B-1----:R-:W-:-:S05]  /*3390*/  FADD R2, R5, R2 ;  /* 0x0000000205027221 */ /* 0x002fca0000000000 */
[----:B------:R-:W1:Y:S02]  /*33a0*/  SHFL.BFLY PT, R7, R2, 0x2, 0x1f ;  /* 0x0c401f0002077f89 */ /* 0x000e6400000e0000 */
[----:B-1----:R-:W-:Y:S01]  /*33b0*/  FADD R7, R2, R7 ;  /* 0x0000000702077221 */ /* 0x002fe20000000000 */
[----:B------:R-:W-:-:S04]  /*33c0*/  LOP3.LUT R2, R38, 0x1, RZ, 0xc0, !PT ;  /* 0x0000000126027812 */ /* 0x000fc800078ec0ff */
[----:B------:R-:W1:Y:S02]  /*33d0*/  SHFL.BFLY PT, R4, R7, 0x1, 0x1f ;  /* 0x0c201f0007047f89 */ /* 0x000e6400000e0000 */
[----:B-1----:R-:W-:-:S05]  /*33e0*/  FADD R5, R7, R4 ;  /* 0x0000000407057221 */ /* 0x002fca0000000000 */
[----:B------:R-:W-:Y:S01]  /*33f0*/  @!P0 STS [R0+UR4], R5 ;  /* 0x0000000500008988 */ /* 0x000fe20008000804 */
[----:B------:R-:W-:Y:S01]  /*3400*/  BAR.SYNC.DEFER_BLOCKING 0x0 ;  /* 0x0000000000007b1d */ /* 0x000fe20000010000 */
[----:B------:R-:W-:-:S04]  /*3410*/  ISETP.NE.U32.AND P0, PT, R2, 0x1, PT ;  /* 0x000000010200780c */ /* 0x000fc80003f05070 */
[----:B------:R-:W-:Y:S01]  /*3420*/  ISETP.LT.AND P0, PT, R38, 0x2, P0 ;  /* 0x000000022600780c */ /* 0x000fe20000701270 */
[----:B------:R-:W1:Y:S04]  /*3430*/  @!P1 LDS R6, [R8+UR4] ;  /* 0x0000000408069984 */ /* 0x000e680008000800 */
[----:B-1----:R-:W1:Y:S02]  /*3440*/  SHFL.BFLY PT, R3, R6, 0x1, 0x1f ;  /* 0x0c201f0006037f89 */ /* 0x002e6400000e0000 */
[----:B-1----:R-:W-:-:S06]  /*3450*/  FADD R3, R6, R3 ;  /* 0x0000000306037221 */ /* 0x002fcc0000000000 */
[----:B------:R1:W-:Y:S01]  /*3460*/  @P0 STS [R8+UR4], R3 ;  /* 0x0000000308000988 */ /* 0x0003e20008000804 */
[----:B------:R-:W-:Y:S01]  /*3470*/  BAR.SYNC.DEFER_BLOCKING 0x0 ;  /* 0x0000000000007b1d */ /* 0x000fe20000010000 */
[----:B------:R-:W-:-:S05]  /*3480*/  LOP3.LUT P0, RZ, R38, 0x3f, RZ, 0xc0, !PT ;  /* 0x0000003f26ff7812 */ /* 0x000fca000780c0ff */
[----:B------:R-:W2:Y:S02]  /*3490*/  LDS R4, [UR4] ;  /* 0x00000004ff047984 */ /* 0x000ea40008000800 */
[----:B------:R-:W-:Y:S06]  /*34a0*/  BAR.SYNC.DEFER_BLOCKING 0x0 ;  /* 0x0000000000007b1d */ /* 0x000fec0000010000 */
[----:B-1----:R-:W-:Y:S05]  /*34b0*/  @P0 EXIT ;  /* 0x000000000000094d */ /* 0x002fea0003800000 */
[----:B------:R-:W0:Y:S01]  /*34c0*/  LDC.64 R2, c[0x0][0x210] ;  /* 0x00008400ff027b82 */ /* 0x000e220000000a00 */
[----:B--2---:R-:W-:-:S04]  /*34d0*/  FADD R0, RZ, R4 ;  /* 0x00000004ff007221 */ /* 0x004fc80000000000 */
[----:B------:R-:W-:-:S05]  /*34e0*/  FFMA R5, R0, -0.00390625, RZ ;  /* 0xbb80000000057823 */ /* 0x000fca00000000ff */
[----:B0-----:R-:W-:Y:S01]  /*34f0*/  STG.E desc[UR6][R2.64], R5 ;  /* 0x0000000502007986 */ /* 0x001fe2000c101906 */
[----:B------:R-:W-:Y:S05]  /*3500*/  EXIT ;  /* 0x000000000000794d */ /* 0x000fea0003800000 */
.L_x_8:
[----:B------:R-:W-:-:S00]  /*3510*/  BRA `(.L_x_8) ;  /* 0xfffffffc00fc7947 */ /* 0x000fc0000383ffff */
[----:B------:R-:W-:-:S00]  /*3520*/  NOP ;  /* 0x0000000000007918 */ /* 0x000fc00000000000 */
        /* <DEDUP_REMOVED lines=13> */
.L_x_9:


//--------------------- .nv.global.init           --------------------------
	.section	.nv.global.init,"aw",@progbits
.nv.global.init:
	.type		_$_str,@object
	.size		_$_str,(.L_0 - _$_str)
_$_str:
        /*0000*/ 	.byte	0x5f, 0x5f, 0x43, 0x55, 0x44, 0x41, 0x5f, 0x46, 0x54, 0x5a, 0x00
.L_0:


//--------------------- .nv.shared.triton_per_fused_add_clamp_log_mean_mul_neg_pow_rsub_sigmoid_0 --------------------------
	.section	.nv.shared.triton_per_fused_add_clamp_log_mean_mul_neg_pow_rsub_sigmoid_0,"aw",@nobits
	.sectionflags	@""
	.align	16
	.zero		1024


//--------------------- .nv.constant0.triton_per_fused_add_clamp_log_mean_mul_neg_pow_rsub_sigmoid_0 --------------------------
	.section	.nv.constant0.triton_per_fused_add_clamp_log_mean_mul_neg_pow_rsub_sigmoid_0,"a",@progbits
	.sectionflags	@""
	.align	4
.nv.constant0.triton_per_fused_add_clamp_log_mean_mul_neg_pow_rsub_sigmoid_0:
	.zero		556
